//
// Generated by NVIDIA NVVM Compiler
//
// Compiler Build ID: CL-36424714
// Cuda compilation tools, release 13.0, V13.0.88
// Based on NVVM 20.0.0
//

.version 9.0
.target sm_100
.address_size 64

	// .globl	_Z14CSinCompartidaPfS_S_
.extern .shared .align 16 .b8 sdata[];

.visible .entry _Z14CSinCompartidaPfS_S_(
	.param .u64 .ptr .align 1 _Z14CSinCompartidaPfS_S__param_0,
	.param .u64 .ptr .align 1 _Z14CSinCompartidaPfS_S__param_1,
	.param .u64 .ptr .align 1 _Z14CSinCompartidaPfS_S__param_2
)
{
	.reg .pred 	%p<6>;
	.reg .b32 	%r<26>;
	.reg .b32 	%f<61>;
	.reg .b64 	%rd<17>;

	ld.param.u64 	%rd6, [_Z14CSinCompartidaPfS_S__param_0];
	ld.param.u64 	%rd7, [_Z14CSinCompartidaPfS_S__param_1];
	ld.param.u64 	%rd8, [_Z14CSinCompartidaPfS_S__param_2];
	cvta.to.global.u64 	%rd1, %rd6;
	cvta.to.global.u64 	%rd2, %rd7;
	cvta.to.global.u64 	%rd9, %rd8;
	mov.u32 	%r1, %ntid.x;
	mov.u32 	%r17, %ctaid.x;
	mul.lo.s32 	%r23, %r1, %r17;
	mov.u32 	%r18, %tid.x;
	add.s32 	%r3, %r23, %r18;
	add.s32 	%r4, %r23, %r1;
	mul.wide.s32 	%rd10, %r3, 4;
	add.s64 	%rd3, %rd9, %rd10;
	mov.b32 	%r19, 0;
	st.global.u32 	[%rd3], %r19;
	setp.ge.s32 	%p1, %r23, %r4;
	@%p1 bra 	$L__BB0_7;
	cvt.rn.f32.s32 	%f1, %r3;
	add.s32 	%r20, %r3, 2;
	cvt.rn.f32.s32 	%f2, %r20;
	and.b32  	%r5, %r1, 3;
	setp.eq.s32 	%p2, %r5, 0;
	mov.f32 	%f59, 0f00000000;
	@%p2 bra 	$L__BB0_4;
	neg.s32 	%r21, %r5;
	mov.f32 	%f59, 0f00000000;
$L__BB0_3:
	.pragma "nounroll";
	mul.wide.s32 	%rd11, %r23, 4;
	add.s64 	%rd12, %rd1, %rd11;
	add.s64 	%rd13, %rd2, %rd11;
	ld.global.f32 	%f10, [%rd13];
	mul.f32 	%f11, %f10, %f1;
	ld.global.f32 	%f12, [%rd12];
	mul.f32 	%f13, %f12, %f12;
	sub.f32 	%f14, %f11, %f13;
	max.f32 	%f15, %f12, %f10;
	mul.f32 	%f16, %f15, %f2;
	div.rn.f32 	%f17, %f14, %f16;
	abs.f32 	%f18, %f17;
	add.f32 	%f59, %f59, %f18;
	st.global.f32 	[%rd3], %f59;
	add.s32 	%r23, %r23, 1;
	add.s32 	%r21, %r21, 1;
	setp.ne.s32 	%p3, %r21, 0;
	@%p3 bra 	$L__BB0_3;
$L__BB0_4:
	setp.lt.u32 	%p4, %r1, 4;
	@%p4 bra 	$L__BB0_7;
	sub.s32 	%r24, %r23, %r4;
	add.s64 	%rd4, %rd2, 8;
	add.s64 	%rd5, %rd1, 8;
$L__BB0_6:
	mul.wide.s32 	%rd14, %r23, 4;
	add.s64 	%rd15, %rd4, %rd14;
	add.s64 	%rd16, %rd5, %rd14;
	ld.global.f32 	%f19, [%rd15+-8];
	mul.f32 	%f20, %f19, %f1;
	ld.global.f32 	%f21, [%rd16+-8];
	mul.f32 	%f22, %f21, %f21;
	sub.f32 	%f23, %f20, %f22;
	max.f32 	%f24, %f21, %f19;
	mul.f32 	%f25, %f24, %f2;
	div.rn.f32 	%f26, %f23, %f25;
	abs.f32 	%f27, %f26;
	add.f32 	%f28, %f59, %f27;
	st.global.f32 	[%rd3], %f28;
	ld.global.f32 	%f29, [%rd15+-4];
	mul.f32 	%f30, %f29, %f1;
	ld.global.f32 	%f31, [%rd16+-4];
	mul.f32 	%f32, %f31, %f31;
	sub.f32 	%f33, %f30, %f32;
	max.f32 	%f34, %f31, %f29;
	mul.f32 	%f35, %f34, %f2;
	div.rn.f32 	%f36, %f33, %f35;
	abs.f32 	%f37, %f36;
	add.f32 	%f38, %f28, %f37;
	st.global.f32 	[%rd3], %f38;
	ld.global.f32 	%f39, [%rd15];
	mul.f32 	%f40, %f39, %f1;
	ld.global.f32 	%f41, [%rd16];
	mul.f32 	%f42, %f41, %f41;
	sub.f32 	%f43, %f40, %f42;
	max.f32 	%f44, %f41, %f39;
	mul.f32 	%f45, %f44, %f2;
	div.rn.f32 	%f46, %f43, %f45;
	abs.f32 	%f47, %f46;
	add.f32 	%f48, %f38, %f47;
	st.global.f32 	[%rd3], %f48;
	ld.global.f32 	%f49, [%rd15+4];
	mul.f32 	%f50, %f49, %f1;
	ld.global.f32 	%f51, [%rd16+4];
	mul.f32 	%f52, %f51, %f51;
	sub.f32 	%f53, %f50, %f52;
	max.f32 	%f54, %f51, %f49;
	mul.f32 	%f55, %f54, %f2;
	div.rn.f32 	%f56, %f53, %f55;
	abs.f32 	%f57, %f56;
	add.f32 	%f59, %f48, %f57;
	st.global.f32 	[%rd3], %f59;
	add.s32 	%r23, %r23, 4;
	add.s32 	%r24, %r24, 4;
	setp.ne.s32 	%p5, %r24, 0;
	@%p5 bra 	$L__BB0_6;
$L__BB0_7:
	ret;

}
	// .globl	_Z14CConCompartidaPfS_S_
.visible .entry _Z14CConCompartidaPfS_S_(
	.param .u64 .ptr .align 1 _Z14CConCompartidaPfS_S__param_0,
	.param .u64 .ptr .align 1 _Z14CConCompartidaPfS_S__param_1,
	.param .u64 .ptr .align 1 _Z14CConCompartidaPfS_S__param_2
)
{
	.reg .pred 	%p<7>;
	.reg .b32 	%r<42>;
	.reg .b32 	%f<91>;
	.reg .b64 	%rd<11>;

	ld.param.u64 	%rd2, [_Z14CConCompartidaPfS_S__param_0];
	ld.param.u64 	%rd3, [_Z14CConCompartidaPfS_S__param_1];
	ld.param.u64 	%rd4, [_Z14CConCompartidaPfS_S__param_2];
	cvta.to.global.u64 	%rd5, %rd4;
	cvta.to.global.u64 	%rd6, %rd3;
	cvta.to.global.u64 	%rd7, %rd2;
	mov.u32 	%r1, %ntid.x;
	mov.u32 	%r14, %ctaid.x;
	mov.u32 	%r15, %tid.x;
	mad.lo.s32 	%r16, %r1, %r14, %r15;
	mul.wide.s32 	%rd8, %r16, 4;
	add.s64 	%rd9, %rd7, %rd8;
	ld.global.f32 	%f14, [%rd9];
	shl.b32 	%r17, %r15, 2;
	mov.u32 	%r38, sdata;
	add.s32 	%r19, %r38, %r17;
	st.shared.f32 	[%r19], %f14;
	add.s64 	%rd10, %rd6, %rd8;
	ld.global.f32 	%f15, [%rd10];
	shl.b32 	%r2, %r1, 2;
	add.s32 	%r20, %r19, %r2;
	st.shared.f32 	[%r20], %f15;
	bar.sync 	0;
	add.s64 	%rd1, %rd5, %rd8;
	cvt.rn.f32.s32 	%f1, %r16;
	add.s32 	%r21, %r16, 2;
	cvt.rn.f32.s32 	%f2, %r21;
	and.b32  	%r3, %r1, 3;
	setp.lt.u32 	%p1, %r1, 4;
	mov.b32 	%r41, 0;
	mov.f32 	%f86, 0f00000000;
	@%p1 bra 	$L__BB1_3;
	and.b32  	%r41, %r1, 2044;
	and.b32  	%r23, %r1, -4;
	neg.s32 	%r39, %r23;
	mov.f32 	%f86, 0f00000000;
$L__BB1_2:
	.pragma "nounroll";
	add.s32 	%r24, %r38, %r2;
	ld.shared.f32 	%f17, [%r24];
	mul.f32 	%f18, %f17, %f1;
	ld.shared.v4.f32 	{%f19, %f20, %f21, %f22}, [%r38];
	mul.f32 	%f23, %f19, %f19;
	sub.f32 	%f24, %f18, %f23;
	max.f32 	%f25, %f19, %f17;
	mul.f32 	%f26, %f25, %f2;
	div.rn.f32 	%f27, %f24, %f26;
	abs.f32 	%f28, %f27;
	add.f32 	%f29, %f86, %f28;
	ld.shared.f32 	%f30, [%r24+4];
	mul.f32 	%f31, %f30, %f1;
	mul.f32 	%f32, %f20, %f20;
	sub.f32 	%f33, %f31, %f32;
	max.f32 	%f34, %f20, %f30;
	mul.f32 	%f35, %f34, %f2;
	div.rn.f32 	%f36, %f33, %f35;
	abs.f32 	%f37, %f36;
	add.f32 	%f38, %f29, %f37;
	ld.shared.f32 	%f39, [%r24+8];
	mul.f32 	%f40, %f39, %f1;
	mul.f32 	%f41, %f21, %f21;
	sub.f32 	%f42, %f40, %f41;
	max.f32 	%f43, %f21, %f39;
	mul.f32 	%f44, %f43, %f2;
	div.rn.f32 	%f45, %f42, %f44;
	abs.f32 	%f46, %f45;
	add.f32 	%f47, %f38, %f46;
	ld.shared.f32 	%f48, [%r24+12];
	mul.f32 	%f49, %f48, %f1;
	mul.f32 	%f50, %f22, %f22;
	sub.f32 	%f51, %f49, %f50;
	max.f32 	%f52, %f22, %f48;
	mul.f32 	%f53, %f52, %f2;
	div.rn.f32 	%f54, %f51, %f53;
	abs.f32 	%f55, %f54;
	add.f32 	%f86, %f47, %f55;
	add.s32 	%r39, %r39, 4;
	add.s32 	%r38, %r38, 16;
	setp.ne.s32 	%p2, %r39, 0;
	@%p2 bra 	$L__BB1_2;
$L__BB1_3:
	setp.eq.s32 	%p3, %r3, 0;
	@%p3 bra 	$L__BB1_8;
	setp.eq.s32 	%p4, %r3, 1;
	@%p4 bra 	$L__BB1_6;
	add.s32 	%r25, %r41, %r1;
	shl.b32 	%r26, %r25, 2;
	mov.u32 	%r27, sdata;
	add.s32 	%r28, %r27, %r26;
	ld.shared.f32 	%f57, [%r28];
	mul.f32 	%f58, %f57, %f1;
	shl.b32 	%r29, %r41, 2;
	add.s32 	%r30, %r27, %r29;
	ld.shared.f32 	%f59, [%r30];
	mul.f32 	%f60, %f59, %f59;
	sub.f32 	%f61, %f58, %f60;
	max.f32 	%f62, %f59, %f57;
	mul.f32 	%f63, %f62, %f2;
	div.rn.f32 	%f64, %f61, %f63;
	abs.f32 	%f65, %f64;
	add.f32 	%f66, %f86, %f65;
	ld.shared.f32 	%f67, [%r28+4];
	mul.f32 	%f68, %f67, %f1;
	ld.shared.f32 	%f69, [%r30+4];
	mul.f32 	%f70, %f69, %f69;
	sub.f32 	%f71, %f68, %f70;
	max.f32 	%f72, %f69, %f67;
	mul.f32 	%f73, %f72, %f2;
	div.rn.f32 	%f74, %f71, %f73;
	abs.f32 	%f75, %f74;
	add.f32 	%f86, %f66, %f75;
	add.s32 	%r41, %r41, 2;
$L__BB1_6:
	and.b32  	%r31, %r1, 1;
	setp.eq.b32 	%p5, %r31, 1;
	not.pred 	%p6, %p5;
	@%p6 bra 	$L__BB1_8;
	add.s32 	%r32, %r41, %r1;
	shl.b32 	%r33, %r32, 2;
	mov.u32 	%r34, sdata;
	add.s32 	%r35, %r34, %r33;
	ld.shared.f32 	%f76, [%r35];
	mul.f32 	%f77, %f76, %f1;
	shl.b32 	%r36, %r41, 2;
	add.s32 	%r37, %r34, %r36;
	ld.shared.f32 	%f78, [%r37];
	mul.f32 	%f79, %f78, %f78;
	sub.f32 	%f80, %f77, %f79;
	max.f32 	%f81, %f78, %f76;
	mul.f32 	%f82, %f81, %f2;
	div.rn.f32 	%f83, %f80, %f82;
	abs.f32 	%f84, %f83;
	add.f32 	%f86, %f86, %f84;
$L__BB1_8:
	st.global.f32 	[%rd1], %f86;
	ret;

}
	// .globl	_Z9reduceMaxPfS_
.visible .entry _Z9reduceMaxPfS_(
	.param .u64 .ptr .align 1 _Z9reduceMaxPfS__param_0,
	.param .u64 .ptr .align 1 _Z9reduceMaxPfS__param_1
)
{
	.reg .pred 	%p<5>;
	.reg .b32 	%r<13>;
	.reg .b32 	%f<6>;
	.reg .b64 	%rd<9>;

	ld.param.u64 	%rd2, [_Z9reduceMaxPfS__param_0];
	ld.param.u64 	%rd1, [_Z9reduceMaxPfS__param_1];
	cvta.to.global.u64 	%rd3, %rd2;
	mov.u32 	%r1, %tid.x;
	mov.u32 	%r2, %ctaid.x;
	mov.u32 	%r12, %ntid.x;
	mad.lo.s32 	%r7, %r2, %r12, %r1;
	mul.wide.s32 	%rd4, %r7, 4;
	add.s64 	%rd5, %rd3, %rd4;
	ld.global.f32 	%f1, [%rd5];
	shl.b32 	%r8, %r1, 2;
	mov.u32 	%r9, sdata;
	add.s32 	%r4, %r9, %r8;
	st.shared.f32 	[%r4], %f1;
	bar.sync 	0;
	setp.lt.u32 	%p1, %r12, 2;
	@%p1 bra 	$L__BB2_4;
$L__BB2_1:
	shr.u32 	%r6, %r12, 1;
	setp.ge.u32 	%p2, %r1, %r6;
	@%p2 bra 	$L__BB2_3;
	ld.shared.f32 	%f2, [%r4];
	shl.b32 	%r10, %r6, 2;
	add.s32 	%r11, %r4, %r10;
	ld.shared.f32 	%f3, [%r11];
	max.f32 	%f4, %f2, %f3;
	st.shared.f32 	[%r4], %f4;
$L__BB2_3:
	bar.sync 	0;
	setp.gt.u32 	%p3, %r12, 3;
	mov.u32 	%r12, %r6;
	@%p3 bra 	$L__BB2_1;
$L__BB2_4:
	setp.ne.s32 	%p4, %r1, 0;
	@%p4 bra 	$L__BB2_6;
	ld.shared.f32 	%f5, [sdata];
	cvta.to.global.u64 	%rd6, %rd1;
	mul.wide.u32 	%rd7, %r2, 4;
	add.s64 	%rd8, %rd6, %rd7;
	st.global.f32 	[%rd8], %f5;
$L__BB2_6:
	ret;

}


// ===== COMPILED SASS (sm_100) =====

	.target	sm_100

	.elftype	@"ET_EXEC"


//--------------------- .note.nv.tkinfo           --------------------------
	.section	.note.nv.tkinfo,"",@"SHT_NOTE"
	.sectionflags	@"SHF_NOTE_NV_TKINFO"
	.tkinfo
        /*0018*/ 	.word	0x00000002
        /*0030*/ 	.string	""
        /*0030*/ 	.string	"ptxas"
        /*0030*/ 	.string	"Cuda compilation tools, release 13.0, V13.0.88"
        /*0030*/ 	.string	"Build cuda_13.0.r13.0/compiler.36424714_0"
        /*0030*/ 	.string	"-arch sm_100 -m 64 "



//--------------------- .note.nv.cuinfo           --------------------------
	.section	.note.nv.cuinfo,"",@"SHT_NOTE"
	.sectionflags	@"SHF_NOTE_NV_CUINFO"
        /*0018*/ 	.short	0x0002
        /*001a*/ 	.short	0x0064
        /*001c*/ 	.short	0x0082
	.zero		2


//--------------------- .nv.info                  --------------------------
	.section	.nv.info,"",@"SHT_CUDA_INFO"
	.align	4


	//----- nvinfo : EIATTR_REGCOUNT
	.align		4
        /*0000*/ 	.byte	0x04, 0x2f
        /*0002*/ 	.short	(.L_1 - .L_0)
	.align		4
.L_0:
        /*0004*/ 	.word	index@(_Z14CSinCompartidaPfS_S_)
        /*0008*/ 	.word	0x0000001c


	//----- nvinfo : EIATTR_FRAME_SIZE
	.align		4
.L_1:
        /*000c*/ 	.byte	0x04, 0x11
        /*000e*/ 	.short	(.L_3 - .L_2)
	.align		4
.L_2:
        /*0010*/ 	.word	index@($__internal_1_$__cuda_sm3x_div_rn_noftz_f32_slowpath)
        /*0014*/ 	.word	0x00000000


	//----- nvinfo : EIATTR_FRAME_SIZE
	.align		4
.L_3:
        /*0018*/ 	.byte	0x04, 0x11
        /*001a*/ 	.short	(.L_5 - .L_4)
	.align		4
.L_4:
        /*001c*/ 	.word	index@(_Z14CSinCompartidaPfS_S_)
        /*0020*/ 	.word	0x00000000


	//----- nvinfo : EIATTR_REGCOUNT
	.align		4
.L_5:
        /*0024*/ 	.byte	0x04, 0x2f
        /*0026*/ 	.short	(.L_7 - .L_6)
	.align		4
.L_6:
        /*0028*/ 	.word	index@(_Z14CConCompartidaPfS_S_)
        /*002c*/ 	.word	0x0000001b


	//----- nvinfo : EIATTR_FRAME_SIZE
	.align		4
.L_7:
        /*0030*/ 	.byte	0x04, 0x11
        /*0032*/ 	.short	(.L_9 - .L_8)
	.align		4
.L_8:
        /*0034*/ 	.word	index@($__internal_0_$__cuda_sm3x_div_rn_noftz_f32_slowpath)
        /*0038*/ 	.word	0x00000000


	//----- nvinfo : EIATTR_FRAME_SIZE
	.align		4
.L_9:
        /*003c*/ 	.byte	0x04, 0x11
        /*003e*/ 	.short	(.L_11 - .L_10)
	.align		4
.L_10:
        /*0040*/ 	.word	index@(_Z14CConCompartidaPfS_S_)
        /*0044*/ 	.word	0x00000000


	//----- nvinfo : EIATTR_REGCOUNT
	.align		4
.L_11:
        /*0048*/ 	.byte	0x04, 0x2f
        /*004a*/ 	.short	(.L_13 - .L_12)
	.align		4
.L_12:
        /*004c*/ 	.word	index@(_Z9reduceMaxPfS_)
        /*0050*/ 	.word	0x0000000a


	//----- nvinfo : EIATTR_FRAME_SIZE
	.align		4
.L_13:
        /*0054*/ 	.byte	0x04, 0x11
        /*0056*/ 	.short	(.L_15 - .L_14)
	.align		4
.L_14:
        /*0058*/ 	.word	index@(_Z9reduceMaxPfS_)
        /*005c*/ 	.word	0x00000000


	//----- nvinfo : EIATTR_MIN_STACK_SIZE
	.align		4
.L_15:
        /*0060*/ 	.byte	0x04, 0x12
        /*0062*/ 	.short	(.L_17 - .L_16)
	.align		4
.L_16:
        /*0064*/ 	.word	index@(_Z9reduceMaxPfS_)
        /*0068*/ 	.word	0x00000000


	//----- nvinfo : EIATTR_MIN_STACK_SIZE
	.align		4
.L_17:
        /*006c*/ 	.byte	0x04, 0x12
        /*006e*/ 	.short	(.L_19 - .L_18)
	.align		4
.L_18:
        /*0070*/ 	.word	index@(_Z14CConCompartidaPfS_S_)
        /*0074*/ 	.word	0x00000000


	//----- nvinfo : EIATTR_MIN_STACK_SIZE
	.align		4
.L_19:
        /*0078*/ 	.byte	0x04, 0x12
        /*007a*/ 	.short	(.L_21 - .L_20)
	.align		4
.L_20:
        /*007c*/ 	.word	index@(_Z14CSinCompartidaPfS_S_)
        /*0080*/ 	.word	0x00000000
.L_21:


//--------------------- .nv.compat                --------------------------
	.section	.nv.compat,"",@"SHT_CUDA_COMPAT_INFO"
	.align	4
        /*0000*/ 	.byte	0x02, 0x09, 0x00, 0x00, 0x02, 0x02, 0x01, 0x00, 0x02, 0x05, 0x05, 0x00, 0x03, 0x07, 0x01, 0x01
        /*0010*/ 	.byte	0x02, 0x03, 0x00, 0x00, 0x02, 0x06, 0x01, 0x00, 0x04, 0x0b, 0x08, 0x00, 0x01, 0x00, 0x00, 0x00
        /*0020*/ 	.byte	0x00, 0x00, 0x00, 0x00


//--------------------- .nv.info._Z9reduceMaxPfS_ --------------------------
	.section	.nv.info._Z9reduceMaxPfS_,"",@"SHT_CUDA_INFO"
	.sectionflags	@""
	.align	4


	//----- nvinfo : EIATTR_CUDA_API_VERSION
	.align		4
        /*0000*/ 	.byte	0x04, 0x37
        /*0002*/ 	.short	(.L_23 - .L_22)
.L_22:
        /*0004*/ 	.word	0x00000082


	//----- nvinfo : EIATTR_KPARAM_INFO
	.align		4
.L_23:
        /*0008*/ 	.byte	0x04, 0x17
        /*000a*/ 	.short	(.L_25 - .L_24)
.L_24:
        /*000c*/ 	.word	0x00000000
        /*0010*/ 	.short	0x0001
        /*0012*/ 	.short	0x0008
        /*0014*/ 	.byte	0x00, 0xf5, 0x21, 0x00


	//----- nvinfo : EIATTR_KPARAM_INFO
	.align		4
.L_25:
        /*0018*/ 	.byte	0x04, 0x17
        /*001a*/ 	.short	(.L_27 - .L_26)
.L_26:
        /*001c*/ 	.word	0x00000000
        /*0020*/ 	.short	0x0000
        /*0022*/ 	.short	0x0000
        /*0024*/ 	.byte	0x00, 0xf5, 0x21, 0x00


	//----- nvinfo : EIATTR_SPARSE_MMA_MASK
	.align		4
.L_27:
        /*0028*/ 	.byte	0x03, 0x50
        /*002a*/ 	.short	0x0000


	//----- nvinfo : EIATTR_MAXREG_COUNT
	.align		4
        /*002c*/ 	.byte	0x03, 0x1b
        /*002e*/ 	.short	0x00ff


	//----- nvinfo : EIATTR_NUM_BARRIERS
	.align		4
        /*0030*/ 	.byte	0x02, 0x4c
        /*0032*/ 	.byte	0x01
	.zero		1


	//----- nvinfo : EIATTR_MERCURY_ISA_VERSION
	.align		4
        /*0034*/ 	.byte	0x03, 0x5f
        /*0036*/ 	.short	0x0101


	//----- nvinfo : EIATTR_VRC_CTA_INIT_COUNT
	.align		4
        /*0038*/ 	.byte	0x02, 0x4a
	.zero		1
	.zero		1


	//----- nvinfo : EIATTR_EXIT_INSTR_OFFSETS
	.align		4
        /*003c*/ 	.byte	0x04, 0x1c
        /*003e*/ 	.short	(.L_29 - .L_28)


	//   ....[0]....
.L_28:
        /*0040*/ 	.word	0x000001e0


	//   ....[1]....
        /*0044*/ 	.word	0x00000260


	//----- nvinfo : EIATTR_CBANK_PARAM_SIZE
	.align		4
.L_29:
        /*0048*/ 	.byte	0x03, 0x19
        /*004a*/ 	.short	0x0010


	//----- nvinfo : EIATTR_PARAM_CBANK
	.align		4
        /*004c*/ 	.byte	0x04, 0x0a
        /*004e*/ 	.short	(.L_31 - .L_30)
	.align		4
.L_30:
        /*0050*/ 	.word	index@(.nv.constant0._Z9reduceMaxPfS_)
        /*0054*/ 	.short	0x0380
        /*0056*/ 	.short	0x0010


	//----- nvinfo : EIATTR_SW_WAR
	.align		4
.L_31:
        /*0058*/ 	.byte	0x04, 0x36
        /*005a*/ 	.short	(.L_33 - .L_32)
.L_32:
        /*005c*/ 	.word	0x00000008
.L_33:


//--------------------- .nv.info._Z14CConCompartidaPfS_S_ --------------------------
	.section	.nv.info._Z14CConCompartidaPfS_S_,"",@"SHT_CUDA_INFO"
	.sectionflags	@""
	.align	4


	//----- nvinfo : EIATTR_CUDA_API_VERSION
	.align		4
        /*0000*/ 	.byte	0x04, 0x37
        /*0002*/ 	.short	(.L_35 - .L_34)
.L_34:
        /*0004*/ 	.word	0x00000082


	//----- nvinfo : EIATTR_KPARAM_INFO
	.align		4
.L_35:
        /*0008*/ 	.byte	0x04, 0x17
        /*000a*/ 	.short	(.L_37 - .L_36)
.L_36:
        /*000c*/ 	.word	0x00000000
        /*0010*/ 	.short	0x0002
        /*0012*/ 	.short	0x0010
        /*0014*/ 	.byte	0x00, 0xf5, 0x21, 0x00


	//----- nvinfo : EIATTR_KPARAM_INFO
	.align		4
.L_37:
        /*0018*/ 	.byte	0x04, 0x17
        /*001a*/ 	.short	(.L_39 - .L_38)
.L_38:
        /*001c*/ 	.word	0x00000000
        /*0020*/ 	.short	0x0001
        /*0022*/ 	.short	0x0008
        /*0024*/ 	.byte	0x00, 0xf5, 0x21, 0x00


	//----- nvinfo : EIATTR_KPARAM_INFO
	.align		4
.L_39:
        /*0028*/ 	.byte	0x04, 0x17
        /*002a*/ 	.short	(.L_41 - .L_40)
.L_40:
        /*002c*/ 	.word	0x00000000
        /*0030*/ 	.short	0x0000
        /*0032*/ 	.short	0x0000
        /*0034*/ 	.byte	0x00, 0xf5, 0x21, 0x00


	//----- nvinfo : EIATTR_SPARSE_MMA_MASK
	.align		4
.L_41:
        /*0038*/ 	.byte	0x03, 0x50
        /*003a*/ 	.short	0x0000


	//----- nvinfo : EIATTR_MAXREG_COUNT
	.align		4
        /*003c*/ 	.byte	0x03, 0x1b
        /*003e*/ 	.short	0x00ff


	//----- nvinfo : EIATTR_NUM_BARRIERS
	.align		4
        /*0040*/ 	.byte	0x02, 0x4c
        /*0042*/ 	.byte	0x01
	.zero		1


	//----- nvinfo : EIATTR_MERCURY_ISA_VERSION
	.align		4
        /*0044*/ 	.byte	0x03, 0x5f
        /*0046*/ 	.short	0x0101


	//----- nvinfo : EIATTR_VRC_CTA_INIT_COUNT
	.align		4
        /*0048*/ 	.byte	0x02, 0x4a
	.zero		1
	.zero		1


	//----- nvinfo : EIATTR_EXIT_INSTR_OFFSETS
	.align		4
        /*004c*/ 	.byte	0x04, 0x1c
        /*004e*/ 	.short	(.L_43 - .L_42)


	//   ....[0]....
.L_42:
        /*0050*/ 	.word	0x00000c90


	//----- nvinfo : EIATTR_CRS_STACK_SIZE
	.align		4
.L_43:
        /*0054*/ 	.byte	0x04, 0x1e
        /*0056*/ 	.short	(.L_45 - .L_44)
.L_44:
        /*0058*/ 	.word	0x00000000


	//----- nvinfo : EIATTR_CBANK_PARAM_SIZE
	.align		4
.L_45:
        /*005c*/ 	.byte	0x03, 0x19
        /*005e*/ 	.short	0x0018


	//----- nvinfo : EIATTR_PARAM_CBANK
	.align		4
        /*0060*/ 	.byte	0x04, 0x0a
        /*0062*/ 	.short	(.L_47 - .L_46)
	.align		4
.L_46:
        /*0064*/ 	.word	index@(.nv.constant0._Z14CConCompartidaPfS_S_)
        /*0068*/ 	.short	0x0380
        /*006a*/ 	.short	0x0018


	//----- nvinfo : EIATTR_SW_WAR
	.align		4
.L_47:
        /*006c*/ 	.byte	0x04, 0x36
        /*006e*/ 	.short	(.L_49 - .L_48)
.L_48:
        /*0070*/ 	.word	0x00000008
.L_49:


//--------------------- .nv.info._Z14CSinCompartidaPfS_S_ --------------------------
	.section	.nv.info._Z14CSinCompartidaPfS_S_,"",@"SHT_CUDA_INFO"
	.sectionflags	@""
	.align	4


	//----- nvinfo : EIATTR_CUDA_API_VERSION
	.align		4
        /*0000*/ 	.byte	0x04, 0x37
        /*0002*/ 	.short	(.L_51 - .L_50)
.L_50:
        /*0004*/ 	.word	0x00000082


	//----- nvinfo : EIATTR_KPARAM_INFO
	.align		4
.L_51:
        /*0008*/ 	.byte	0x04, 0x17
        /*000a*/ 	.short	(.L_53 - .L_52)
.L_52:
        /*000c*/ 	.word	0x00000000
        /*0010*/ 	.short	0x0002
        /*0012*/ 	.short	0x0010
        /*0014*/ 	.byte	0x00, 0xf5, 0x21, 0x00


	//----- nvinfo : EIATTR_KPARAM_INFO
	.align		4
.L_53:
        /*0018*/ 	.byte	0x04, 0x17
        /*001a*/ 	.short	(.L_55 - .L_54)
.L_54:
        /*001c*/ 	.word	0x00000000
        /*0020*/ 	.short	0x0001
        /*0022*/ 	.short	0x0008
        /*0024*/ 	.byte	0x00, 0xf5, 0x21, 0x00


	//----- nvinfo : EIATTR_KPARAM_INFO
	.align		4
.L_55:
        /*0028*/ 	.byte	0x04, 0x17
        /*002a*/ 	.short	(.L_57 - .L_56)
.L_56:
        /*002c*/ 	.word	0x00000000
        /*0030*/ 	.short	0x0000
        /*0032*/ 	.short	0x0000
        /*0034*/ 	.byte	0x00, 0xf5, 0x21, 0x00


	//----- nvinfo : EIATTR_SPARSE_MMA_MASK
	.align		4
.L_57:
        /*0038*/ 	.byte	0x03, 0x50
        /*003a*/ 	.short	0x0000


	//----- nvinfo : EIATTR_MAXREG_COUNT
	.align		4
        /*003c*/ 	.byte	0x03, 0x1b
        /*003e*/ 	.short	0x00ff


	//----- nvinfo : EIATTR_MERCURY_ISA_VERSION
	.align		4
        /*0040*/ 	.byte	0x03, 0x5f
        /*0042*/ 	.short	0x0101


	//----- nvinfo : EIATTR_VRC_CTA_INIT_COUNT
	.align		4
        /*0044*/ 	.byte	0x02, 0x4a
	.zero		1
	.zero		1


	//----- nvinfo : EIATTR_EXIT_INSTR_OFFSETS
	.align		4
        /*0048*/ 	.byte	0x04, 0x1c
        /*004a*/ 	.short	(.L_59 - .L_58)


	//   ....[0]....
.L_58:
        /*004c*/ 	.word	0x000000c0


	//   ....[1]....
        /*0050*/ 	.word	0x00000340


	//   ....[2]....
        /*0054*/ 	.word	0x000009a0


	//----- nvinfo : EIATTR_CRS_STACK_SIZE
	.align		4
.L_59:
        /*0058*/ 	.byte	0x04, 0x1e
        /*005a*/ 	.short	(.L_61 - .L_60)
.L_60:
        /*005c*/ 	.word	0x00000000


	//----- nvinfo : EIATTR_CBANK_PARAM_SIZE
	.align		4
.L_61:
        /*0060*/ 	.byte	0x03, 0x19
        /*0062*/ 	.short	0x0018


	//----- nvinfo : EIATTR_PARAM_CBANK
	.align		4
        /*0064*/ 	.byte	0x04, 0x0a
        /*0066*/ 	.short	(.L_63 - .L_62)
	.align		4
.L_62:
        /*0068*/ 	.word	index@(.nv.constant0._Z14CSinCompartidaPfS_S_)
        /*006c*/ 	.short	0x0380
        /*006e*/ 	.short	0x0018


	//----- nvinfo : EIATTR_SW_WAR
	.align		4
.L_63:
        /*0070*/ 	.byte	0x04, 0x36
        /*0072*/ 	.short	(.L_65 - .L_64)
.L_64:
        /*0074*/ 	.word	0x00000008
.L_65:


//--------------------- .nv.callgraph             --------------------------
	.section	.nv.callgraph,"",@"SHT_CUDA_CALLGRAPH"
	.align	4
	.sectionentsize	8
	.align		4
        /*0000*/ 	.word	0x00000000
	.align		4
        /*0004*/ 	.word	0xffffffff
	.align		4
        /*0008*/ 	.word	0x00000000
	.align		4
        /*000c*/ 	.word	0xfffffffe
	.align		4
        /*0010*/ 	.word	0x00000000
	.align		4
        /*0014*/ 	.word	0xfffffffd
	.align		4
        /*0018*/ 	.word	0x00000000
	.align		4
        /*001c*/ 	.word	0xfffffffc


//--------------------- .text._Z9reduceMaxPfS_    --------------------------
	.section	.text._Z9reduceMaxPfS_,"ax",@progbits
	.align	128
        .global         _Z9reduceMaxPfS_
        .type           _Z9reduceMaxPfS_,@function
        .size           _Z9reduceMaxPfS_,(.L_x_60 - _Z9reduceMaxPfS_)
        .other          _Z9reduceMaxPfS_,@"STO_CUDA_ENTRY STV_DEFAULT"
_Z9reduceMaxPfS_:
.text._Z9reduceMaxPfS_:
[----:B------:R-:W-:Y:S01]  /*0000*/  LDC R1, c[0x0][0x37c] ;  /* 0x0000df00ff017b82 */ /* 0x000fe20000000800 */
[----:B------:R-:W0:Y:S07]  /*0010*/  S2R R4, SR_TID.X ;  /* 0x0000000000047919 */ /* 0x000e2e0000002100 */
[----:B------:R-:W1:Y:S01]  /*0020*/  LDC.64 R2, c[0x0][0x380] ;  /* 0x0000e000ff027b82 */ /* 0x000e620000000a00 */
[----:B------:R-:W0:Y:S01]  /*0030*/  LDCU UR8, c[0x0][0x360] ;  /* 0x00006c00ff0877ac */ /* 0x000e220008000800 */
[----:B------:R-:W0:Y:S01]  /*0040*/  S2R R7, SR_CTAID.X ;  /* 0x0000000000077919 */ /* 0x000e220000002500 */
[----:B------:R-:W2:Y:S01]  /*0050*/  LDCU.64 UR6, c[0x0][0x358] ;  /* 0x00006b00ff0677ac */ /* 0x000ea20008000a00 */
[----:B0-----:R-:W-:-:S04]  /*0060*/  IMAD R5, R7, UR8, R4 ;  /* 0x0000000807057c24 */ /* 0x001fc8000f8e0204 */
[----:B-1----:R-:W-:-:S06]  /*0070*/  IMAD.WIDE R2, R5, 0x4, R2 ;  /* 0x0000000405027825 */ /* 0x002fcc00078e0202 */
[----:B--2---:R-:W2:Y:S01]  /*0080*/  LDG.E R2, desc[UR6][R2.64] ;  /* 0x0000000602027981 */ /* 0x004ea2000c1e1900 */
[----:B------:R-:W0:Y:S01]  /*0090*/  S2UR UR5, SR_CgaCtaId ;  /* 0x00000000000579c3 */ /* 0x000e220000008800 */
[----:B------:R-:W-:Y:S01]  /*00a0*/  UMOV UR4, 0x400 ;  /* 0x0000040000047882 */ /* 0x000fe20000000000 */
[----:B------:R-:W-:Y:S01]  /*00b0*/  UISETP.GE.U32.AND UP0, UPT, UR8, 0x2, UPT ;  /* 0x000000020800788c */ /* 0x000fe2000bf06070 */
[----:B------:R-:W-:Y:S01]  /*00c0*/  ISETP.NE.AND P0, PT, R4, RZ, PT ;  /* 0x000000ff0400720c */ /* 0x000fe20003f05270 */
[----:B0-----:R-:W-:-:S06]  /*00d0*/  ULEA UR4, UR5, UR4, 0x18 ;  /* 0x0000000405047291 */ /* 0x001fcc000f8ec0ff */
[----:B------:R-:W-:-:S05]  /*00e0*/  LEA R5, R4, UR4, 0x2 ;  /* 0x0000000404057c11 */ /* 0x000fca000f8e10ff */
[----:B--2---:R0:W-:Y:S01]  /*00f0*/  STS [R5], R2 ;  /* 0x0000000205007388 */ /* 0x0041e20000000800 */
[----:B------:R-:W-:Y:S06]  /*0100*/  BAR.SYNC.DEFER_BLOCKING 0x0 ;  /* 0x0000000000007b1d */ /* 0x000fec0000010000 */
[----:B------:R-:W-:Y:S05]  /*0110*/  BRA.U !UP0, `(.L_x_0) ;  /* 0x0000000108307547 */ /* 0x000fea000b800000 */
[----:B------:R-:W-:-:S07]  /*0120*/  IMAD.U32 R0, RZ, RZ, UR8 ;  /* 0x00000008ff007e24 */ /* 0x000fce000f8e00ff */
.L_x_1:
[----:B------:R-:W-:-:S04]  /*0130*/  SHF.R.U32.HI R6, RZ, 0x1, R0 ;  /* 0x00000001ff067819 */ /* 0x000fc80000011600 */
[----:B------:R-:W-:-:S13]  /*0140*/  ISETP.GE.U32.AND P1, PT, R4, R6, PT ;  /* 0x000000060400720c */ /* 0x000fda0003f26070 */
[----:B------:R-:W-:Y:S01]  /*0150*/  @!P1 IMAD R3, R6, 0x4, R5 ;  /* 0x0000000406039824 */ /* 0x000fe200078e0205 */
[----:B0-----:R-:W-:Y:S05]  /*0160*/  @!P1 LDS R2, [R5] ;  /* 0x0000000005029984 */ /* 0x001fea0000000800 */
[----:B------:R-:W0:Y:S02]  /*0170*/  @!P1 LDS R3, [R3] ;  /* 0x0000000003039984 */ /* 0x000e240000000800 */
[----:B0-----:R-:W-:-:S05]  /*0180*/  @!P1 FMNMX R2, R2, R3, !PT ;  /* 0x0000000302029209 */ /* 0x001fca0007800000 */
[----:B------:R1:W-:Y:S01]  /*0190*/  @!P1 STS [R5], R2 ;  /* 0x0000000205009388 */ /* 0x0003e20000000800 */
[----:B------:R-:W-:Y:S01]  /*01a0*/  BAR.SYNC.DEFER_BLOCKING 0x0 ;  /* 0x0000000000007b1d */ /* 0x000fe20000010000 */
[----:B------:R-:W-:Y:S01]  /*01b0*/  ISETP.GT.U32.AND P1, PT, R0, 0x3, PT ;  /* 0x000000030000780c */ /* 0x000fe20003f24070 */
[----:B------:R-:W-:-:S12]  /*01c0*/  IMAD.MOV.U32 R0, RZ, RZ, R6 ;  /* 0x000000ffff007224 */ /* 0x000fd800078e0006 */
[----:B-1----:R-:W-:Y:S05]  /*01d0*/  @P1 BRA `(.L_x_1) ;  /* 0xfffffffc00d41947 */ /* 0x002fea000383ffff */
.L_x_0:
[----:B------:R-:W-:Y:S05]  /*01e0*/  @P0 EXIT ;  /* 0x000000000000094d */ /* 0x000fea0003800000 */
[----:B------:R-:W1:Y:S01]  /*01f0*/  S2UR UR5, SR_CgaCtaId ;  /* 0x00000000000579c3 */ /* 0x000e620000008800 */
[----:B------:R-:W-:-:S07]  /*0200*/  UMOV UR4, 0x400 ;  /* 0x0000040000047882 */ /* 0x000fce0000000000 */
[----:B0-----:R-:W0:Y:S01]  /*0210*/  LDC.64 R2, c[0x0][0x388] ;  /* 0x0000e200ff027b82 */ /* 0x001e220000000a00 */
[----:B-1----:R-:W-:Y:S01]  /*0220*/  ULEA UR4, UR5, UR4, 0x18 ;  /* 0x0000000405047291 */ /* 0x002fe2000f8ec0ff */
[----:B0-----:R-:W-:-:S08]  /*0230*/  IMAD.WIDE.U32 R2, R7, 0x4, R2 ;  /* 0x0000000407027825 */ /* 0x001fd000078e0002 */
[----:B------:R-:W0:Y:S04]  /*0240*/  LDS R5, [UR4] ;  /* 0x00000004ff057984 */ /* 0x000e280008000800 */
[----:B0-----:R-:W-:Y:S01]  /*0250*/  STG.E desc[UR6][R2.64], R5 ;  /* 0x0000000502007986 */ /* 0x001fe2000c101906 */
[----:B------:R-:W-:Y:S05]  /*0260*/  EXIT ;  /* 0x000000000000794d */ /* 0x000fea0003800000 */
.L_x_2:
[----:B------:R-:W-:-:S00]  /*0270*/  BRA `(.L_x_2) ;  /* 0xfffffffc00fc7947 */ /* 0x000fc0000383ffff */
[----:B------:R-:W-:-:S00]  /*0280*/  NOP ;  /* 0x0000000000007918 */ /* 0x000fc00000000000 */
[----:B------:R-:W-:-:S00]  /*0290*/  NOP ;  /* 0x0000000000007918 */ /* 0x000fc00000000000 */
[----:B------:R-:W-:-:S00]  /*02a0*/  NOP ;  /* 0x0000000000007918 */ /* 0x000fc00000000000 */
[----:B------:R-:W-:-:S00]  /*02b0*/  NOP ;  /* 0x0000000000007918 */ /* 0x000fc00000000000 */
[----:B------:R-:W-:-:S00]  /*02c0*/  NOP ;  /* 0x0000000000007918 */ /* 0x000fc00000000000 */
[----:B------:R-:W-:-:S00]  /*02d0*/  NOP ;  /* 0x0000000000007918 */ /* 0x000fc00000000000 */
[----:B------:R-:W-:-:S00]  /*02e0*/  NOP ;  /* 0x0000000000007918 */ /* 0x000fc00000000000 */
[----:B------:R-:W-:-:S00]  /*02f0*/  NOP ;  /* 0x0000000000007918 */ /* 0x000fc00000000000 */
.L_x_60:


//--------------------- .text._Z14CConCompartidaPfS_S_ --------------------------
	.section	.text._Z14CConCompartidaPfS_S_,"ax",@progbits
	.align	128
        .global         _Z14CConCompartidaPfS_S_
        .type           _Z14CConCompartidaPfS_S_,@function
        .size           _Z14CConCompartidaPfS_S_,(.L_x_58 - _Z14CConCompartidaPfS_S_)
        .other          _Z14CConCompartidaPfS_S_,@"STO_CUDA_ENTRY STV_DEFAULT"
_Z14CConCompartidaPfS_S_:
.text._Z14CConCompartidaPfS_S_:
[----:B------:R-:W-:Y:S01]  /*0000*/  LDC R1, c[0x0][0x37c] ;  /* 0x0000df00ff017b82 */ /* 0x000fe20000000800 */
[----:B------:R-:W0:Y:S07]  /*0010*/  S2R R6, SR_TID.X ;  /* 0x0000000000067919 */ /* 0x000e2e0000002100 */
[----:B------:R-:W0:Y:S01]  /*0020*/  S2UR UR6, SR_CTAID.X ;  /* 0x00000000000679c3 */ /* 0x000e220000002500 */
[----:B------:R-:W1:Y:S07]  /*0030*/  LDCU.64 UR4, c[0x0][0x358] ;  /* 0x00006b00ff0477ac */ /* 0x000e6e0008000a00 */
[----:B------:R-:W0:Y:S08]  /*0040*/  LDC R12, c[0x0][0x360] ;  /* 0x0000d800ff0c7b82 */ /* 0x000e300000000800 */
[----:B------:R-:W2:Y:S08]  /*0050*/  LDC.64 R2, c[0x0][0x380] ;  /* 0x0000e000ff027b82 */ /* 0x000eb00000000a00 */
[----:B------:R-:W3:Y:S01]  /*0060*/  LDC.64 R4, c[0x0][0x388] ;  /* 0x0000e200ff047b82 */ /* 0x000ee20000000a00 */
[----:B0-----:R-:W-:Y:S01]  /*0070*/  IMAD R7, R12, UR6, R6 ;  /* 0x000000060c077c24 */ /* 0x001fe2000f8e0206 */
[----:B------:R-:W0:Y:S06]  /*0080*/  S2R R17, SR_CgaCtaId ;  /* 0x0000000000117919 */ /* 0x000e2c0000008800 */
[----:B------:R-:W4:Y:S01]  /*0090*/  LDC.64 R8, c[0x0][0x390] ;  /* 0x0000e400ff087b82 */ /* 0x000f220000000a00 */
[----:B--2---:R-:W-:-:S06]  /*00a0*/  IMAD.WIDE R2, R7, 0x4, R2 ;  /* 0x0000000407027825 */ /* 0x004fcc00078e0202 */
[----:B-1----:R1:W2:Y:S01]  /*00b0*/  LDG.E R3, desc[UR4][R2.64] ;  /* 0x0000000402037981 */ /* 0x0022a2000c1e1900 */
[----:B---3--:R-:W-:-:S06]  /*00c0*/  IMAD.WIDE R4, R7, 0x4, R4 ;  /* 0x0000000407047825 */ /* 0x008fcc00078e0204 */
[----:B------:R-:W3:Y:S01]  /*00d0*/  LDG.E R4, desc[UR4][R4.64] ;  /* 0x0000000404047981 */ /* 0x000ee2000c1e1900 */
[----:B------:R-:W-:Y:S02]  /*00e0*/  MOV R0, 0x400 ;  /* 0x0000040000007802 */ /* 0x000fe40000000f00 */
[----:B------:R-:W-:Y:S02]  /*00f0*/  ISETP.GE.U32.AND P0, PT, R12, 0x4, PT ;  /* 0x000000040c00780c */ /* 0x000fe40003f06070 */
[----:B0-----:R-:W-:-:S04]  /*0100*/  LEA R17, R17, R0, 0x18 ;  /* 0x0000000011117211 */ /* 0x001fc800078ec0ff */
[----:B------:R-:W-:-:S05]  /*0110*/  LEA R0, R6, R17, 0x2 ;  /* 0x0000001106007211 */ /* 0x000fca00078e10ff */
[C---:B------:R-:W-:Y:S01]  /*0120*/  IMAD R15, R12.reuse, 0x4, R0 ;  /* 0x000000040c0f7824 */ /* 0x040fe200078e0200 */
[C---:B-1----:R-:W-:Y:S01]  /*0130*/  IADD3 R2, PT, PT, R7.reuse, 0x2, RZ ;  /* 0x0000000207027810 */ /* 0x042fe20007ffe0ff */
[----:B------:R-:W-:Y:S02]  /*0140*/  HFMA2 R11, -RZ, RZ, 0, 0 ;  /* 0x00000000ff0b7431 */ /* 0x000fe400000001ff */
[----:B------:R-:W-:Y:S01]  /*0150*/  IMAD.MOV.U32 R19, RZ, RZ, RZ ;  /* 0x000000ffff137224 */ /* 0x000fe200078e00ff */
[----:B------:R-:W-:Y:S01]  /*0160*/  LOP3.LUT R13, R12, 0x3, RZ, 0xc0, !PT ;  /* 0x000000030c0d7812 */ /* 0x000fe200078ec0ff */
[----:B----4-:R-:W-:Y:S01]  /*0170*/  IMAD.WIDE R8, R7, 0x4, R8 ;  /* 0x0000000407087825 */ /* 0x010fe200078e0208 */
[----:B------:R-:W-:Y:S02]  /*0180*/  I2FP.F32.S32 R10, R7 ;  /* 0x00000007000a7245 */ /* 0x000fe40000201400 */
[----:B------:R-:W-:Y:S01]  /*0190*/  I2FP.F32.S32 R2, R2 ;  /* 0x0000000200027245 */ /* 0x000fe20000201400 */
[----:B--2---:R0:W-:Y:S04]  /*01a0*/  STS [R0], R3 ;  /* 0x0000000300007388 */ /* 0x0041e80000000800 */
[----:B---3--:R0:W-:Y:S01]  /*01b0*/  STS [R15], R4 ;  /* 0x000000040f007388 */ /* 0x0081e20000000800 */
[----:B------:R-:W-:Y:S06]  /*01c0*/  BAR.SYNC.DEFER_BLOCKING 0x0 ;  /* 0x0000000000007b1d */ /* 0x000fec0000010000 */
[----:B------:R-:W-:Y:S05]  /*01d0*/  @!P0 BRA `(.L_x_3) ;  /* 0x0000000400608947 */ /* 0x000fea0003800000 */
[C---:B------:R-:W-:Y:S01]  /*01e0*/  LOP3.LUT R16, R12.reuse, 0xfffffffc, RZ, 0xc0, !PT ;  /* 0xfffffffc0c107812 */ /* 0x040fe200078ec0ff */
[----:B------:R-:W-:Y:S01]  /*01f0*/  IMAD.MOV.U32 R19, RZ, RZ, RZ ;  /* 0x000000ffff137224 */ /* 0x000fe200078e00ff */
[----:B------:R-:W-:Y:S02]  /*0200*/  LOP3.LUT R11, R12, 0x7fc, RZ, 0xc0, !PT ;  /* 0x000007fc0c0b7812 */ /* 0x000fe400078ec0ff */
[----:B------:R-:W-:-:S07]  /*0210*/  IADD3 R16, PT, PT, -R16, RZ, RZ ;  /* 0x000000ff10107210 */ /* 0x000fce0007ffe1ff */
.L_x_12:
[----:B------:R-:W-:Y:S01]  /*0220*/  IMAD R18, R12, 0x4, R17 ;  /* 0x000000040c127824 */ /* 0x000fe200078e0211 */
[----:B0-----:R-:W-:Y:S01]  /*0230*/  LDS.128 R4, [R17] ;  /* 0x0000000011047984 */ /* 0x001fe20000000c00 */
[----:B------:R-:W-:Y:S01]  /*0240*/  IADD3 R16, PT, PT, R16, 0x4, RZ ;  /* 0x0000000410107810 */ /* 0x000fe20007ffe0ff */
[----:B------:R-:W-:Y:S02]  /*0250*/  BSSY.RECONVERGENT B0, `(.L_x_4) ;  /* 0x0000012000007945 */ /* 0x000fe40003800200 */
[----:B------:R-:W0:Y:S01]  /*0260*/  LDS R3, [R18] ;  /* 0x0000000012037984 */ /* 0x000e220000000800 */
[----:B------:R-:W-:Y:S02]  /*0270*/  ISETP.NE.AND P2, PT, R16, RZ, PT ;  /* 0x000000ff1000720c */ /* 0x000fe40003f45270 */
[----:B0-----:R-:W-:-:S05]  /*0280*/  FMNMX R15, R3, R4, !PT ;  /* 0x00000004030f7209 */ /* 0x001fca0007800000 */
[----:B------:R-:W-:Y:S01]  /*0290*/  FMUL R23, R2, R15 ;  /* 0x0000000f02177220 */ /* 0x000fe20000400000 */
[----:B------:R-:W-:-:S03]  /*02a0*/  FMUL R15, R4, R4 ;  /* 0x00000004040f7220 */ /* 0x000fc60000400000 */
[----:B------:R-:W0:Y:S01]  /*02b0*/  MUFU.RCP R14, R23 ;  /* 0x00000017000e7308 */ /* 0x000e220000001000 */
[----:B------:R-:W-:-:S07]  /*02c0*/  FFMA R0, R10, R3, -R15 ;  /* 0x000000030a007223 */ /* 0x000fce000000080f */
[----:B------:R-:W1:Y:S01]  /*02d0*/  FCHK P0, R0, R23 ;  /* 0x0000001700007302 */ /* 0x000e620000000000 */
[----:B0-----:R-:W-:-:S04]  /*02e0*/  FFMA R21, -R23, R14, 1 ;  /* 0x3f80000017157423 */ /* 0x001fc8000000010e */
[----:B------:R-:W-:-:S04]  /*02f0*/  FFMA R21, R14, R21, R14 ;  /* 0x000000150e157223 */ /* 0x000fc8000000000e */
[----:B------:R-:W-:-:S04]  /*0300*/  FFMA R4, R0, R21, RZ ;  /* 0x0000001500047223 */ /* 0x000fc800000000ff */
[----:B------:R-:W-:-:S04]  /*0310*/  FFMA R3, -R23, R4, R0 ;  /* 0x0000000417037223 */ /* 0x000fc80000000100 */
[----:B------:R-:W-:Y:S01]  /*0320*/  FFMA R4, R21, R3, R4 ;  /* 0x0000000315047223 */ /* 0x000fe20000000004 */
[----:B-1----:R-:W-:Y:S06]  /*0330*/  @!P0 BRA `(.L_x_5) ;  /* 0x00000000000c8947 */ /* 0x002fec0003800000 */
[----:B------:R-:W-:Y:S01]  /*0340*/  IMAD.MOV.U32 R3, RZ, RZ, R23 ;  /* 0x000000ffff037224 */ /* 0x000fe200078e0017 */
[----:B------:R-:W-:-:S07]  /*0350*/  MOV R14, 0x370 ;  /* 0x00000370000e7802 */ /* 0x000fce0000000f00 */
[----:B------:R-:W-:Y:S05]  /*0360*/  CALL.REL.NOINC `($__internal_0_$__cuda_sm3x_div_rn_noftz_f32_slowpath) ;  /* 0x00000008004c7944 */ /* 0x000fea0003c00000 */
.L_x_5:
[----:B------:R-:W-:Y:S05]  /*0370*/  BSYNC.RECONVERGENT B0 ;  /* 0x0000000000007941 */ /* 0x000fea0003800200 */
.L_x_4:
[----:B------:R-:W0:Y:S01]  /*0380*/  LDS R0, [R18+0x4] ;  /* 0x0000040012007984 */ /* 0x000e220000000800 */
[----:B------:R-:W-:Y:S01]  /*0390*/  BSSY.RECONVERGENT B0, `(.L_x_6) ;  /* 0x0000012000007945 */ /* 0x000fe20003800200 */
[----:B------:R-:W-:Y:S01]  /*03a0*/  FADD R19, |R4|, R19 ;  /* 0x0000001304137221 */ /* 0x000fe20000000200 */
[C---:B0-----:R-:W-:Y:S01]  /*03b0*/  FMNMX R3, R5.reuse, R0, !PT ;  /* 0x0000000005037209 */ /* 0x041fe20007800000 */
[----:B------:R-:W-:-:S04]  /*03c0*/  FMUL R5, R5, R5 ;  /* 0x0000000505057220 */ /* 0x000fc80000400000 */
[----:B------:R-:W-:Y:S01]  /*03d0*/  FMUL R15, R2, R3 ;  /* 0x00000003020f7220 */ /* 0x000fe20000400000 */
[----:B------:R-:W-:-:S03]  /*03e0*/  FFMA R0, R10, R0, -R5 ;  /* 0x000000000a007223 */ /* 0x000fc60000000805 */
[----:B------:R-:W0:Y:S08]  /*03f0*/  MUFU.RCP R3, R15 ;  /* 0x0000000f00037308 */ /* 0x000e300000001000 */
[----:B------:R-:W1:Y:S01]  /*0400*/  FCHK P0, R0, R15 ;  /* 0x0000000f00007302 */ /* 0x000e620000000000 */
[----:B0-----:R-:W-:-:S04]  /*0410*/  FFMA R14, -R15, R3, 1 ;  /* 0x3f8000000f0e7423 */ /* 0x001fc80000000103 */
[----:B------:R-:W-:-:S04]  /*0420*/  FFMA R3, R3, R14, R3 ;  /* 0x0000000e03037223 */ /* 0x000fc80000000003 */
[----:B------:R-:W-:-:S04]  /*0430*/  FFMA R14, R0, R3, RZ ;  /* 0x00000003000e7223 */ /* 0x000fc800000000ff */
[----:B------:R-:W-:-:S04]  /*0440*/  FFMA R5, -R15, R14, R0 ;  /* 0x0000000e0f057223 */ /* 0x000fc80000000100 */
[----:B------:R-:W-:Y:S01]  /*0450*/  FFMA R14, R3, R5, R14 ;  /* 0x00000005030e7223 */ /* 0x000fe2000000000e */
[----:B-1----:R-:W-:Y:S06]  /*0460*/  @!P0 BRA `(.L_x_7) ;  /* 0x0000000000108947 */ /* 0x002fec0003800000 */
[----:B------:R-:W-:Y:S02]  /*0470*/  MOV R3, R15 ;  /* 0x0000000f00037202 */ /* 0x000fe40000000f00 */
[----:B------:R-:W-:-:S07]  /*0480*/  MOV R14, 0x4a0 ;  /* 0x000004a0000e7802 */ /* 0x000fce0000000f00 */
[----:B------:R-:W-:Y:S05]  /*0490*/  CALL.REL.NOINC `($__internal_0_$__cuda_sm3x_div_rn_noftz_f32_slowpath) ;  /* 0x0000000800007944 */ /* 0x000fea0003c00000 */
[----:B------:R-:W-:-:S07]  /*04a0*/  IMAD.MOV.U32 R14, RZ, RZ, R4 ;  /* 0x000000ffff0e7224 */ /* 0x000fce00078e0004 */
.L_x_7:
[----:B------:R-:W-:Y:S05]  /*04b0*/  BSYNC.RECONVERGENT B0 ;  /* 0x0000000000007941 */ /* 0x000fea0003800200 */
.L_x_6:
[----:B------:R-:W0:Y:S01]  /*04c0*/  LDS R3, [R18+0x8] ;  /* 0x0000080012037984 */ /* 0x000e220000000800 */
[----:B------:R-:W-:Y:S01]  /*04d0*/  BSSY.RECONVERGENT B0, `(.L_x_8) ;  /* 0x0000011000007945 */ /* 0x000fe20003800200 */
[----:B------:R-:W-:Y:S01]  /*04e0*/  FADD R19, R19, |R14| ;  /* 0x4000000e13137221 */ /* 0x000fe20000000000 */
        /* <DEDUP_REMOVED lines=15> */
.L_x_9:
[----:B------:R-:W-:Y:S05]  /*05e0*/  BSYNC.RECONVERGENT B0 ;  /* 0x0000000000007941 */ /* 0x000fea0003800200 */
.L_x_8:
[----:B------:R-:W0:Y:S01]  /*05f0*/  LDS R0, [R18+0xc] ;  /* 0x00000c0012007984 */ /* 0x000e220000000800 */
[----:B------:R-:W-:Y:S01]  /*0600*/  BSSY.RECONVERGENT B0, `(.L_x_10) ;  /* 0x0000012000007945 */ /* 0x000fe20003800200 */
[----:B------:R-:W-:Y:S01]  /*0610*/  FADD R19, R19, |R4| ;  /* 0x4000000413137221 */ /* 0x000fe20000000000 */
        /* <DEDUP_REMOVED lines=15> */
[----:B------:R-:W-:-:S07]  /*0710*/  MOV R6, R4 ;  /* 0x0000000400067202 */ /* 0x000fce0000000f00 */
.L_x_11:
[----:B------:R-:W-:Y:S05]  /*0720*/  BSYNC.RECONVERGENT B0 ;  /* 0x0000000000007941 */ /* 0x000fea0003800200 */
.L_x_10:
[----:B------:R-:W-:Y:S01]  /*0730*/  FADD R19, R19, |R6| ;  /* 0x4000000613137221 */ /* 0x000fe20000000000 */
[----:B------:R-:W-:Y:S01]  /*0740*/  VIADD R17, R17, 0x10 ;  /* 0x0000001011117836 */ /* 0x000fe20000000000 */
[----:B------:R-:W-:Y:S06]  /*0750*/  @P2 BRA `(.L_x_12) ;  /* 0xfffffff800b02947 */ /* 0x000fec000383ffff */
.L_x_3:
[----:B------:R-:W-:-:S13]  /*0760*/  ISETP.NE.AND P0, PT, R13, RZ, PT ;  /* 0x000000ff0d00720c */ /* 0x000fda0003f05270 */
[----:B------:R-:W-:Y:S05]  /*0770*/  @!P0 BRA `(.L_x_13) ;  /* 0x0000000400408947 */ /* 0x000fea0003800000 */
[----:B------:R-:W-:-:S13]  /*0780*/  ISETP.NE.AND P0, PT, R13, 0x1, PT ;  /* 0x000000010d00780c */ /* 0x000fda0003f05270 */
[----:B------:R-:W-:Y:S05]  /*0790*/  @!P0 BRA `(.L_x_14) ;  /* 0x0000000000c08947 */ /* 0x000fea0003800000 */
[----:B0-----:R-:W0:Y:S01]  /*07a0*/  S2R R3, SR_CgaCtaId ;  /* 0x0000000000037919 */ /* 0x001e220000008800 */
[----:B------:R-:W-:Y:S01]  /*07b0*/  MOV R0, 0x400 ;  /* 0x0000040000007802 */ /* 0x000fe20000000f00 */
[----:B------:R-:W-:Y:S01]  /*07c0*/  BSSY.RECONVERGENT B0, `(.L_x_15) ;  /* 0x0000016000007945 */ /* 0x000fe20003800200 */
[----:B------:R-:W-:Y:S02]  /*07d0*/  IADD3 R6, PT, PT, R11, R12, RZ ;  /* 0x0000000c0b067210 */ /* 0x000fe40007ffe0ff */
[----:B0-----:R-:W-:-:S04]  /*07e0*/  LEA R0, R3, R0, 0x18 ;  /* 0x0000000003007211 */ /* 0x001fc800078ec0ff */
[----:B------:R-:W-:Y:S01]  /*07f0*/  LEA R5, R11, R0, 0x2 ;  /* 0x000000000b057211 */ /* 0x000fe200078e10ff */
[----:B------:R-:W-:-:S04]  /*0800*/  IMAD R6, R6, 0x4, R0 ;  /* 0x0000000406067824 */ /* 0x000fc800078e0200 */
[----:B------:R-:W-:Y:S04]  /*0810*/  LDS R0, [R5] ;  /* 0x0000000005007984 */ /* 0x000fe80000000800 */
[----:B------:R-:W0:Y:S02]  /*0820*/  LDS R3, [R6] ;  /* 0x0000000006037984 */ /* 0x000e240000000800 */
        /* <DEDUP_REMOVED lines=15> */
.L_x_16:
[----:B------:R-:W-:Y:S05]  /*0920*/  BSYNC.RECONVERGENT B0 ;  /* 0x0000000000007941 */ /* 0x000fea0003800200 */
.L_x_15:
[----:B------:R-:W-:Y:S01]  /*0930*/  LDS R3, [R6+0x4] ;  /* 0x0000040006037984 */ /* 0x000fe20000000800 */
[----:B------:R-:W-:Y:S01]  /*0940*/  BSSY.RECONVERGENT B0, `(.L_x_17) ;  /* 0x0000013000007945 */ /* 0x000fe20003800200 */
[----:B------:R-:W-:Y:S02]  /*0950*/  FADD R19, R19, |R4| ;  /* 0x4000000413137221 */ /* 0x000fe40000000000 */
[----:B------:R-:W0:Y:S02]  /*0960*/  LDS R0, [R5+0x4] ;  /* 0x0000040005007984 */ /* 0x000e240000000800 */
        /* <DEDUP_REMOVED lines=16> */
.L_x_18:
[----:B------:R-:W-:Y:S05]  /*0a70*/  BSYNC.RECONVERGENT B0 ;  /* 0x0000000000007941 */ /* 0x000fea0003800200 */
.L_x_17:
[----:B------:R-:W-:Y:S01]  /*0a80*/  FADD R19, R19, |R14| ;  /* 0x4000000e13137221 */ /* 0x000fe20000000000 */
[----:B------:R-:W-:-:S07]  /*0a90*/  IADD3 R11, PT, PT, R11, 0x2, RZ ;  /* 0x000000020b0b7810 */ /* 0x000fce0007ffe0ff */
.L_x_14:
[----:B0-----:R-:W-:-:S04]  /*0aa0*/  LOP3.LUT R0, R12, 0x1, RZ, 0xc0, !PT ;  /* 0x000000010c007812 */ /* 0x001fc800078ec0ff */
[----:B------:R-:W-:-:S13]  /*0ab0*/  ISETP.NE.U32.AND P0, PT, R0, 0x1, PT ;  /* 0x000000010000780c */ /* 0x000fda0003f05070 */
[----:B------:R-:W-:Y:S05]  /*0ac0*/  @P0 BRA `(.L_x_13) ;  /* 0x00000000006c0947 */ /* 0x000fea0003800000 */
[----:B------:R-:W0:Y:S01]  /*0ad0*/  S2R R3, SR_CgaCtaId ;  /* 0x0000000000037919 */ /* 0x000e220000008800 */
[----:B------:R-:W-:Y:S01]  /*0ae0*/  MOV R0, 0x400 ;  /* 0x0000040000007802 */ /* 0x000fe20000000f00 */
[----:B------:R-:W-:Y:S01]  /*0af0*/  IMAD.IADD R12, R12, 0x1, R11 ;  /* 0x000000010c0c7824 */ /* 0x000fe200078e020b */
[----:B------:R-:W-:Y:S02]  /*0b00*/  BSSY.RECONVERGENT B0, `(.L_x_19) ;  /* 0x0000016000007945 */ /* 0x000fe40003800200 */
        /* <DEDUP_REMOVED lines=21> */
.L_x_20:
[----:B------:R-:W-:Y:S05]  /*0c60*/  BSYNC.RECONVERGENT B0 ;  /* 0x0000000000007941 */ /* 0x000fea0003800200 */
.L_x_19:
[----:B------:R-:W-:-:S07]  /*0c70*/  FADD R19, R19, |R2| ;  /* 0x4000000213137221 */ /* 0x000fce0000000000 */
.L_x_13:
[----:B------:R-:W-:Y:S01]  /*0c80*/  STG.E desc[UR4][R8.64], R19 ;  /* 0x0000001308007986 */ /* 0x000fe2000c101904 */
[----:B------:R-:W-:Y:S05]  /*0c90*/  EXIT ;  /* 0x000000000000794d */ /* 0x000fea0003800000 */
        .weak           $__internal_0_$__cuda_sm3x_div_rn_noftz_f32_slowpath
        .type           $__internal_0_$__cuda_sm3x_div_rn_noftz_f32_slowpath,@function
        .size           $__internal_0_$__cuda_sm3x_div_rn_noftz_f32_slowpath,(.L_x_58 - $__internal_0_$__cuda_sm3x_div_rn_noftz_f32_slowpath)
$__internal_0_$__cuda_sm3x_div_rn_noftz_f32_slowpath:
[----:B------:R-:W-:Y:S01]  /*0ca0*/  SHF.R.U32.HI R4, RZ, 0x17, R3 ;  /* 0x00000017ff047819 */ /* 0x000fe20000011603 */
[----:B------:R-:W-:Y:S01]  /*0cb0*/  BSSY.RECONVERGENT B1, `(.L_x_21) ;  /* 0x0000062000017945 */ /* 0x000fe20003800200 */
[----:B------:R-:W-:Y:S02]  /*0cc0*/  SHF.R.U32.HI R20, RZ, 0x17, R0 ;  /* 0x00000017ff147819 */ /* 0x000fe40000011600 */
[----:B------:R-:W-:Y:S02]  /*0cd0*/  LOP3.LUT R4, R4, 0xff, RZ, 0xc0, !PT ;  /* 0x000000ff04047812 */ /* 0x000fe400078ec0ff */
[----:B------:R-:W-:Y:S02]  /*0ce0*/  LOP3.LUT R20, R20, 0xff, RZ, 0xc0, !PT ;  /* 0x000000ff14147812 */ /* 0x000fe400078ec0ff */
[----:B------:R-:W-:-:S03]  /*0cf0*/  IADD3 R22, PT, PT, R4, -0x1, RZ ;  /* 0xffffffff04167810 */ /* 0x000fc60007ffe0ff */
[----:B------:R-:W-:Y:S01]  /*0d00*/  VIADD R21, R20, 0xffffffff ;  /* 0xffffffff14157836 */ /* 0x000fe20000000000 */
[----:B------:R-:W-:-:S04]  /*0d10*/  ISETP.GT.U32.AND P0, PT, R22, 0xfd, PT ;  /* 0x000000fd1600780c */ /* 0x000fc80003f04070 */
[----:B------:R-:W-:-:S13]  /*0d20*/  ISETP.GT.U32.OR P0, PT, R21, 0xfd, P0 ;  /* 0x000000fd1500780c */ /* 0x000fda0000704470 */
[----:B------:R-:W-:Y:S01]  /*0d30*/  @!P0 MOV R15, RZ ;  /* 0x000000ff000f8202 */ /* 0x000fe20000000f00 */
[----:B------:R-:W-:Y:S06]  /*0d40*/  @!P0 BRA `(.L_x_22) ;  /* 0x00000000005c8947 */ /* 0x000fec0003800000 */
[----:B------:R-:W-:Y:S02]  /*0d50*/  FSETP.GTU.FTZ.AND P0, PT, |R0|, +INF , PT ;  /* 0x7f8000000000780b */ /* 0x000fe40003f1c200 */
[----:B------:R-:W-:-:S04]  /*0d60*/  FSETP.GTU.FTZ.AND P1, PT, |R3|, +INF , PT ;  /* 0x7f8000000300780b */ /* 0x000fc80003f3c200 */
[----:B------:R-:W-:-:S13]  /*0d70*/  PLOP3.LUT P0, PT, P0, P1, PT, 0xf8, 0x8f ;  /* 0x00000000008f781c */ /* 0x000fda0000703f70 */
[----:B------:R-:W-:Y:S05]  /*0d80*/  @P0 BRA `(.L_x_23) ;  /* 0x00000004004c0947 */ /* 0x000fea0003800000 */
[----:B------:R-:W-:-:S13]  /*0d90*/  LOP3.LUT P0, RZ, R3, 0x7fffffff, R0, 0xc8, !PT ;  /* 0x7fffffff03ff7812 */ /* 0x000fda000780c800 */
[----:B------:R-:W-:Y:S05]  /*0da0*/  @!P0 BRA `(.L_x_24) ;  /* 0x00000004003c8947 */ /* 0x000fea0003800000 */
[C---:B------:R-:W-:Y:S02]  /*0db0*/  FSETP.NEU.FTZ.AND P3, PT, |R0|.reuse, +INF , PT ;  /* 0x7f8000000000780b */ /* 0x040fe40003f7d200 */
[----:B------:R-:W-:Y:S02]  /*0dc0*/  FSETP.NEU.FTZ.AND P1, PT, |R3|, +INF , PT ;  /* 0x7f8000000300780b */ /* 0x000fe40003f3d200 */
[----:B------:R-:W-:-:S11]  /*0dd0*/  FSETP.NEU.FTZ.AND P0, PT, |R0|, +INF , PT ;  /* 0x7f8000000000780b */ /* 0x000fd60003f1d200 */
[----:B------:R-:W-:Y:S05]  /*0de0*/  @!P1 BRA !P3, `(.L_x_24) ;  /* 0x00000004002c9947 */ /* 0x000fea0005800000 */
[----:B------:R-:W-:-:S04]  /*0df0*/  LOP3.LUT P3, RZ, R0, 0x7fffffff, RZ, 0xc0, !PT ;  /* 0x7fffffff00ff7812 */ /* 0x000fc8000786c0ff */
[----:B------:R-:W-:-:S13]  /*0e00*/  PLOP3.LUT P1, PT, P1, P3, PT, 0x2f, 0xf2 ;  /* 0x0000000000f2781c */ /* 0x000fda0000f26577 */
[----:B------:R-:W-:Y:S05]  /*0e10*/  @P1 BRA `(.L_x_25) ;  /* 0x0000000400181947 */ /* 0x000fea0003800000 */
[----:B------:R-:W-:-:S04]  /*0e20*/  LOP3.LUT P1, RZ, R3, 0x7fffffff, RZ, 0xc0, !PT ;  /* 0x7fffffff03ff7812 */ /* 0x000fc8000782c0ff */
[----:B------:R-:W-:-:S13]  /*0e30*/  PLOP3.LUT P0, PT, P0, P1, PT, 0x2f, 0xf2 ;  /* 0x0000000000f2781c */ /* 0x000fda0000702577 */
[----:B------:R-:W-:Y:S05]  /*0e40*/  @P0 BRA `(.L_x_26) ;  /* 0x0000000400000947 */ /* 0x000fea0003800000 */
[----:B------:R-:W-:Y:S02]  /*0e50*/  ISETP.GE.AND P0, PT, R21, RZ, PT ;  /* 0x000000ff1500720c */ /* 0x000fe40003f06270 */
[----:B------:R-:W-:-:S11]  /*0e60*/  ISETP.GE.AND P1, PT, R22, RZ, PT ;  /* 0x000000ff1600720c */ /* 0x000fd60003f26270 */
[----:B------:R-:W-:Y:S01]  /*0e70*/  @P0 IMAD.MOV.U32 R15, RZ, RZ, RZ ;  /* 0x000000ffff0f0224 */ /* 0x000fe200078e00ff */
[----:B------:R-:W-:Y:S01]  /*0e80*/  @!P0 MOV R15, 0xffffffc0 ;  /* 0xffffffc0000f8802 */ /* 0x000fe20000000f00 */
[----:B------:R-:W-:Y:S01]  /*0e90*/  @!P0 FFMA R0, R0, 1.84467440737095516160e+19, RZ ;  /* 0x5f80000000008823 */ /* 0x000fe200000000ff */
[----:B------:R-:W-:-:S03]  /*0ea0*/  @!P1 FFMA R3, R3, 1.84467440737095516160e+19, RZ ;  /* 0x5f80000003039823 */ /* 0x000fc600000000ff */
[----:B------:R-:W-:-:S07]  /*0eb0*/  @!P1 VIADD R15, R15, 0x40 ;  /* 0x000000400f0f9836 */ /* 0x000fce0000000000 */
.L_x_22:
[----:B------:R-:W-:Y:S01]  /*0ec0*/  LEA R22, R4, 0xc0800000, 0x17 ;  /* 0xc080000004167811 */ /* 0x000fe200078eb8ff */
[----:B------:R-:W-:Y:S03]  /*0ed0*/  BSSY.RECONVERGENT B2, `(.L_x_27) ;  /* 0x0000036000027945 */ /* 0x000fe60003800200 */
[----:B------:R-:W-:Y:S01]  /*0ee0*/  IADD3 R24, PT, PT, -R22, R3, RZ ;  /* 0x0000000316187210 */ /* 0x000fe20007ffe1ff */
[----:B------:R-:W-:-:S03]  /*0ef0*/  VIADD R3, R20, 0xffffff81 ;  /* 0xffffff8114037836 */ /* 0x000fc60000000000 */
[----:B------:R-:W0:Y:S01]  /*0f00*/  MUFU.RCP R22, R24 ;  /* 0x0000001800167308 */ /* 0x000e220000001000 */
[----:B------:R-:W-:Y:S01]  /*0f10*/  FADD.FTZ R23, -R24, -RZ ;  /* 0x800000ff18177221 */ /* 0x000fe20000010100 */
[C---:B------:R-:W-:Y:S01]  /*0f20*/  IMAD R0, R3.reuse, -0x800000, R0 ;  /* 0xff80000003007824 */ /* 0x040fe200078e0200 */
[----:B------:R-:W-:-:S04]  /*0f30*/  IADD3 R4, PT, PT, R3, 0x7f, -R4 ;  /* 0x0000007f03047810 */ /* 0x000fc80007ffe804 */
[----:B------:R-:W-:Y:S01]  /*0f40*/  IADD3 R15, PT, PT, R4, R15, RZ ;  /* 0x0000000f040f7210 */ /* 0x000fe20007ffe0ff */
[----:B0-----:R-:W-:-:S04]  /*0f50*/  FFMA R21, R22, R23, 1 ;  /* 0x3f80000016157423 */ /* 0x001fc80000000017 */
[----:B------:R-:W-:-:S04]  /*0f60*/  FFMA R21, R22, R21, R22 ;  /* 0x0000001516157223 */ /* 0x000fc80000000016 */
[----:B------:R-:W-:-:S04]  /*0f70*/  FFMA R20, R0, R21, RZ ;  /* 0x0000001500147223 */ /* 0x000fc800000000ff */
[----:B------:R-:W-:-:S04]  /*0f80*/  FFMA R22, R23, R20, R0 ;  /* 0x0000001417167223 */ /* 0x000fc80000000000 */
[----:B------:R-:W-:-:S04]  /*0f90*/  FFMA R20, R21, R22, R20 ;  /* 0x0000001615147223 */ /* 0x000fc80000000014 */
[----:B------:R-:W-:-:S04]  /*0fa0*/  FFMA R23, R23, R20, R0 ;  /* 0x0000001417177223 */ /* 0x000fc80000000000 */
[----:B------:R-:W-:-:S05]  /*0fb0*/  FFMA R0, R21, R23, R20 ;  /* 0x0000001715007223 */ /* 0x000fca0000000014 */
[----:B------:R-:W-:-:S04]  /*0fc0*/  SHF.R.U32.HI R3, RZ, 0x17, R0 ;  /* 0x00000017ff037819 */ /* 0x000fc80000011600 */
[----:B------:R-:W-:-:S05]  /*0fd0*/  LOP3.LUT R4, R3, 0xff, RZ, 0xc0, !PT ;  /* 0x000000ff03047812 */ /* 0x000fca00078ec0ff */
[----:B------:R-:W-:-:S05]  /*0fe0*/  IMAD.IADD R3, R4, 0x1, R15 ;  /* 0x0000000104037824 */ /* 0x000fca00078e020f */
[----:B------:R-:W-:-:S04]  /*0ff0*/  IADD3 R4, PT, PT, R3, -0x1, RZ ;  /* 0xffffffff03047810 */ /* 0x000fc80007ffe0ff */
[----:B------:R-:W-:-:S13]  /*1000*/  ISETP.GE.U32.AND P0, PT, R4, 0xfe, PT ;  /* 0x000000fe0400780c */ /* 0x000fda0003f06070 */
[----:B------:R-:W-:Y:S05]  /*1010*/  @!P0 BRA `(.L_x_28) ;  /* 0x0000000000808947 */ /* 0x000fea0003800000 */
[----:B------:R-:W-:-:S13]  /*1020*/  ISETP.GT.AND P0, PT, R3, 0xfe, PT ;  /* 0x000000fe0300780c */ /* 0x000fda0003f04270 */
[----:B------:R-:W-:Y:S05]  /*1030*/  @P0 BRA `(.L_x_29) ;  /* 0x00000000006c0947 */ /* 0x000fea0003800000 */
[----:B------:R-:W-:-:S13]  /*1040*/  ISETP.GE.AND P0, PT, R3, 0x1, PT ;  /* 0x000000010300780c */ /* 0x000fda0003f06270 */
[----:B------:R-:W-:Y:S05]  /*1050*/  @P0 BRA `(.L_x_30) ;  /* 0x0000000000740947 */ /* 0x000fea0003800000 */
[----:B------:R-:W-:Y:S02]  /*1060*/  ISETP.GE.AND P0, PT, R3, -0x18, PT ;  /* 0xffffffe80300780c */ /* 0x000fe40003f06270 */
[----:B------:R-:W-:-:S11]  /*1070*/  LOP3.LUT R0, R0, 0x80000000, RZ, 0xc0, !PT ;  /* 0x8000000000007812 */ /* 0x000fd600078ec0ff */
[----:B------:R-:W-:Y:S05]  /*1080*/  @!P0 BRA `(.L_x_30) ;  /* 0x0000000000688947 */ /* 0x000fea0003800000 */
[CCC-:B------:R-:W-:Y:S01]  /*1090*/  FFMA.RZ R15, R21.reuse, R23.reuse, R20.reuse ;  /* 0x00000017150f7223 */ /* 0x1c0fe2000000c014 */
[CCC-:B------:R-:W-:Y:S01]  /*10a0*/  FFMA.RP R4, R21.reuse, R23.reuse, R20.reuse ;  /* 0x0000001715047223 */ /* 0x1c0fe20000008014 */
[----:B------:R-:W-:Y:S01]  /*10b0*/  FFMA.RM R21, R21, R23, R20 ;  /* 0x0000001715157223 */ /* 0x000fe20000004014 */
[C---:B------:R-:W-:Y:S01]  /*10c0*/  VIADD R20, R3.reuse, 0x20 ;  /* 0x0000002003147836 */ /* 0x040fe20000000000 */
[----:B------:R-:W-:Y:S02]  /*10d0*/  ISETP.NE.AND P3, PT, R3, RZ, PT ;  /* 0x000000ff0300720c */ /* 0x000fe40003f65270 */
[----:B------:R-:W-:Y:S02]  /*10e0*/  LOP3.LUT R15, R15, 0x7fffff, RZ, 0xc0, !PT ;  /* 0x007fffff0f0f7812 */ /* 0x000fe400078ec0ff */
[----:B------:R-:W-:Y:S02]  /*10f0*/  ISETP.NE.AND P1, PT, R3, RZ, PT ;  /* 0x000000ff0300720c */ /* 0x000fe40003f25270 */
[----:B------:R-:W-:-:S02]  /*1100*/  LOP3.LUT R15, R15, 0x800000, RZ, 0xfc, !PT ;  /* 0x008000000f0f7812 */ /* 0x000fc400078efcff */
[----:B------:R-:W-:Y:S02]  /*1110*/  IADD3 R3, PT, PT, -R3, RZ, RZ ;  /* 0x000000ff03037210 */ /* 0x000fe40007ffe1ff */
[----:B------:R-:W-:Y:S02]  /*1120*/  SHF.L.U32 R20, R15, R20, RZ ;  /* 0x000000140f147219 */ /* 0x000fe400000006ff */
[----:B------:R-:W-:Y:S02]  /*1130*/  FSETP.NEU.FTZ.AND P0, PT, R4, R21, PT ;  /* 0x000000150400720b */ /* 0x000fe40003f1d000 */
[----:B------:R-:W-:Y:S02]  /*1140*/  SEL R4, R3, RZ, P3 ;  /* 0x000000ff03047207 */ /* 0x000fe40001800000 */
[----:B------:R-:W-:Y:S02]  /*1150*/  ISETP.NE.AND P1, PT, R20, RZ, P1 ;  /* 0x000000ff1400720c */ /* 0x000fe40000f25270 */
[----:B------:R-:W-:-:S02]  /*1160*/  SHF.R.U32.HI R4, RZ, R4, R15 ;  /* 0x00000004ff047219 */ /* 0x000fc4000001160f */
[----:B------:R-:W-:Y:S02]  /*1170*/  PLOP3.LUT P0, PT, P0, P1, PT, 0xf8, 0x8f ;  /* 0x00000000008f781c */ /* 0x000fe40000703f70 */
[----:B------:R-:W-:Y:S02]  /*1180*/  SHF.R.U32.HI R20, RZ, 0x1, R4 ;  /* 0x00000001ff147819 */ /* 0x000fe40000011604 */
[----:B------:R-:W-:-:S04]  /*1190*/  SEL R3, RZ, 0x1, !P0 ;  /* 0x00000001ff037807 */ /* 0x000fc80004000000 */
[----:B------:R-:W-:-:S04]  /*11a0*/  LOP3.LUT R3, R3, 0x1, R20, 0xf8, !PT ;  /* 0x0000000103037812 */ /* 0x000fc800078ef814 */
[----:B------:R-:W-:-:S04]  /*11b0*/  LOP3.LUT R3, R3, R4, RZ, 0xc0, !PT ;  /* 0x0000000403037212 */ /* 0x000fc800078ec0ff */
[----:B------:R-:W-:-:S04]  /*11c0*/  IADD3 R3, PT, PT, R20, R3, RZ ;  /* 0x0000000314037210 */ /* 0x000fc80007ffe0ff */
[----:B------:R-:W-:Y:S01]  /*11d0*/  LOP3.LUT R0, R3, R0, RZ, 0xfc, !PT ;  /* 0x0000000003007212 */ /* 0x000fe200078efcff */
[----:B------:R-:W-:Y:S06]  /*11e0*/  BRA `(.L_x_30) ;  /* 0x0000000000107947 */ /* 0x000fec0003800000 */
.L_x_29:
[----:B------:R-:W-:-:S04]  /*11f0*/  LOP3.LUT R0, R0, 0x80000000, RZ, 0xc0, !PT ;  /* 0x8000000000007812 */ /* 0x000fc800078ec0ff */
[----:B------:R-:W-:Y:S01]  /*1200*/  LOP3.LUT R0, R0, 0x7f800000, RZ, 0xfc, !PT ;  /* 0x7f80000000007812 */ /* 0x000fe200078efcff */
[----:B------:R-:W-:Y:S06]  /*1210*/  BRA `(.L_x_30) ;  /* 0x0000000000047947 */ /* 0x000fec0003800000 */
.L_x_28:
[----:B------:R-:W-:-:S07]  /*1220*/  IMAD R0, R15, 0x800000, R0 ;  /* 0x008000000f007824 */ /* 0x000fce00078e0200 */
.L_x_30:
[----:B------:R-:W-:Y:S05]  /*1230*/  BSYNC.RECONVERGENT B2 ;  /* 0x0000000000027941 */ /* 0x000fea0003800200 */
.L_x_27:
[----:B------:R-:W-:Y:S05]  /*1240*/  BRA `(.L_x_31) ;  /* 0x0000000000207947 */ /* 0x000fea0003800000 */
.L_x_26:
[----:B------:R-:W-:-:S04]  /*1250*/  LOP3.LUT R0, R3, 0x80000000, R0, 0x48, !PT ;  /* 0x8000000003007812 */ /* 0x000fc800078e4800 */
[----:B------:R-:W-:Y:S01]  /*1260*/  LOP3.LUT R0, R0, 0x7f800000, RZ, 0xfc, !PT ;  /* 0x7f80000000007812 */ /* 0x000fe200078efcff */
[----:B------:R-:W-:Y:S06]  /*1270*/  BRA `(.L_x_31) ;  /* 0x0000000000147947 */ /* 0x000fec0003800000 */
.L_x_25:
[----:B------:R-:W-:Y:S01]  /*1280*/  LOP3.LUT R0, R3, 0x80000000, R0, 0x48, !PT ;  /* 0x8000000003007812 */ /* 0x000fe200078e4800 */
[----:B------:R-:W-:Y:S06]  /*1290*/  BRA `(.L_x_31) ;  /* 0x00000000000c7947 */ /* 0x000fec0003800000 */
.L_x_24:
[----:B------:R-:W0:Y:S01]  /*12a0*/  MUFU.RSQ R0, -QNAN ;  /* 0xffc0000000007908 */ /* 0x000e220000001400 */
[----:B------:R-:W-:Y:S05]  /*12b0*/  BRA `(.L_x_31) ;  /* 0x0000000000047947 */ /* 0x000fea0003800000 */
.L_x_23:
[----:B------:R-:W-:-:S07]  /*12c0*/  FADD.FTZ R0, R0, R3 ;  /* 0x0000000300007221 */ /* 0x000fce0000010000 */
.L_x_31:
[----:B------:R-:W-:Y:S05]  /*12d0*/  BSYNC.RECONVERGENT B1 ;  /* 0x0000000000017941 */ /* 0x000fea0003800200 */
.L_x_21:
[----:B------:R-:W-:Y:S01]  /*12e0*/  HFMA2 R15, -RZ, RZ, 0, 0 ;  /* 0x00000000ff0f7431 */ /* 0x000fe200000001ff */
[----:B0-----:R-:W-:-:S03]  /*12f0*/  MOV R4, R0 ;  /* 0x0000000000047202 */ /* 0x001fc60000000f00 */
[----:B------:R-:W-:Y:S05]  /*1300*/  RET.REL.NODEC R14 `(_Z14CConCompartidaPfS_S_) ;  /* 0xffffffec0e3c7950 */ /* 0x000fea0003c3ffff */
.L_x_32:
        /* <DEDUP_REMOVED lines=15> */
.L_x_58:


//--------------------- .text._Z14CSinCompartidaPfS_S_ --------------------------
	.section	.text._Z14CSinCompartidaPfS_S_,"ax",@progbits
	.align	128
        .global         _Z14CSinCompartidaPfS_S_
        .type           _Z14CSinCompartidaPfS_S_,@function
        .size           _Z14CSinCompartidaPfS_S_,(.L_x_59 - _Z14CSinCompartidaPfS_S_)
        .other          _Z14CSinCompartidaPfS_S_,@"STO_CUDA_ENTRY STV_DEFAULT"
_Z14CSinCompartidaPfS_S_:
.text._Z14CSinCompartidaPfS_S_:
[----:B------:R-:W-:Y:S08]  /*0000*/  LDC R1, c[0x0][0x37c] ;  /* 0x0000df00ff017b82 */ /* 0x000ff00000000800 */
[----:B------:R-:W0:Y:S01]  /*0010*/  S2UR UR6, SR_CTAID.X ;  /* 0x00000000000679c3 */ /* 0x000e220000002500 */
[----:B------:R-:W1:Y:S01]  /*0020*/  S2R R5, SR_TID.X ;  /* 0x0000000000057919 */ /* 0x000e620000002100 */
[----:B------:R-:W2:Y:S06]  /*0030*/  LDCU.64 UR4, c[0x0][0x358] ;  /* 0x00006b00ff0477ac */ /* 0x000eac0008000a00 */
[----:B------:R-:W0:Y:S08]  /*0040*/  LDC R11, c[0x0][0x360] ;  /* 0x0000d800ff0b7b82 */ /* 0x000e300000000800 */
[----:B------:R-:W3:Y:S01]  /*0050*/  LDC.64 R18, c[0x0][0x390] ;  /* 0x0000e400ff127b82 */ /* 0x000ee20000000a00 */
[----:B0-----:R-:W-:-:S04]  /*0060*/  IMAD R4, R11, UR6, RZ ;  /* 0x000000060b047c24 */ /* 0x001fc8000f8e02ff */
[C---:B-1----:R-:W-:Y:S01]  /*0070*/  IMAD.IADD R5, R4.reuse, 0x1, R5 ;  /* 0x0000000104057824 */ /* 0x042fe200078e0205 */
[----:B------:R-:W-:-:S03]  /*0080*/  IADD3 R7, PT, PT, R4, R11, RZ ;  /* 0x0000000b04077210 */ /* 0x000fc60007ffe0ff */
[----:B---3--:R-:W-:Y:S01]  /*0090*/  IMAD.WIDE R18, R5, 0x4, R18 ;  /* 0x0000000405127825 */ /* 0x008fe200078e0212 */
[----:B------:R-:W-:-:S04]  /*00a0*/  ISETP.GE.AND P0, PT, R4, R7, PT ;  /* 0x000000070400720c */ /* 0x000fc80003f06270 */
[----:B--2---:R0:W-:Y:S09]  /*00b0*/  STG.E desc[UR4][R18.64], RZ ;  /* 0x000000ff12007986 */ /* 0x0041f2000c101904 */
[----:B------:R-:W-:Y:S05]  /*00c0*/  @P0 EXIT ;  /* 0x000000000000094d */ /* 0x000fea0003800000 */
[----:B------:R-:W-:Y:S01]  /*00d0*/  LOP3.LUT P0, R10, R11, 0x3, RZ, 0xc0, !PT ;  /* 0x000000030b0a7812 */ /* 0x000fe2000780c0ff */
[----:B------:R-:W-:Y:S02]  /*00e0*/  VIADD R6, R5, 0x2 ;  /* 0x0000000205067836 */ /* 0x000fe40000000000 */
[----:B------:R-:W-:Y:S01]  /*00f0*/  HFMA2 R21, -RZ, RZ, 0, 0 ;  /* 0x00000000ff157431 */ /* 0x000fe200000001ff */
[----:B------:R-:W-:Y:S02]  /*0100*/  I2FP.F32.S32 R5, R5 ;  /* 0x0000000500057245 */ /* 0x000fe40000201400 */
[----:B------:R-:W-:-:S07]  /*0110*/  I2FP.F32.S32 R6, R6 ;  /* 0x0000000600067245 */ /* 0x000fce0000201400 */
[----:B------:R-:W-:Y:S05]  /*0120*/  @!P0 BRA `(.L_x_33) ;  /* 0x0000000000808947 */ /* 0x000fea0003800000 */
[----:B------:R-:W1:Y:S01]  /*0130*/  LDC.64 R14, c[0x0][0x380] ;  /* 0x0000e000ff0e7b82 */ /* 0x000e620000000a00 */
[----:B------:R-:W-:Y:S01]  /*0140*/  IMAD.MOV R10, RZ, RZ, -R10 ;  /* 0x000000ffff0a7224 */ /* 0x000fe200078e0a0a */
[----:B------:R-:W-:-:S06]  /*0150*/  MOV R21, RZ ;  /* 0x000000ff00157202 */ /* 0x000fcc0000000f00 */
[----:B------:R-:W2:Y:S02]  /*0160*/  LDC.64 R12, c[0x0][0x388] ;  /* 0x0000e200ff0c7b82 */ /* 0x000ea40000000a00 */
.L_x_36:
[----:B--2---:R-:W-:-:S04]  /*0170*/  IMAD.WIDE R8, R4, 0x4, R12 ;  /* 0x0000000404087825 */ /* 0x004fc800078e020c */
[----:B-1----:R-:W-:Y:S02]  /*0180*/  IMAD.WIDE R2, R4, 0x4, R14 ;  /* 0x0000000404027825 */ /* 0x002fe400078e020e */
[----:B------:R-:W2:Y:S04]  /*0190*/  LDG.E R8, desc[UR4][R8.64] ;  /* 0x0000000408087981 */ /* 0x000ea8000c1e1900 */
[----:B------:R-:W2:Y:S01]  /*01a0*/  LDG.E R3, desc[UR4][R2.64] ;  /* 0x0000000402037981 */ /* 0x000ea2000c1e1900 */
[----:B------:R-:W-:Y:S01]  /*01b0*/  VIADD R10, R10, 0x1 ;  /* 0x000000010a0a7836 */ /* 0x000fe20000000000 */
[----:B------:R-:W-:Y:S04]  /*01c0*/  BSSY.RECONVERGENT B0, `(.L_x_34) ;  /* 0x0000012000007945 */ /* 0x000fe80003800200 */
[----:B------:R-:W-:-:S02]  /*01d0*/  ISETP.NE.AND P2, PT, R10, RZ, PT ;  /* 0x000000ff0a00720c */ /* 0x000fc40003f45270 */
[-C--:B--2---:R-:W-:Y:S01]  /*01e0*/  FMNMX R17, R8, R3.reuse, !PT ;  /* 0x0000000308117209 */ /* 0x084fe20007800000 */
[----:B------:R-:W-:-:S04]  /*01f0*/  FMUL R0, R3, R3 ;  /* 0x0000000303007220 */ /* 0x000fc80000400000 */
[----:B------:R-:W-:Y:S01]  /*0200*/  FMUL R23, R6, R17 ;  /* 0x0000001106177220 */ /* 0x000fe20000400000 */
[----:B------:R-:W-:-:S03]  /*0210*/  FFMA R0, R5, R8, -R0 ;  /* 0x0000000805007223 */ /* 0x000fc60000000800 */
[----:B------:R-:W1:Y:S08]  /*0220*/  MUFU.RCP R16, R23 ;  /* 0x0000001700107308 */ /* 0x000e700000001000 */
[----:B------:R-:W2:Y:S01]  /*0230*/  FCHK P0, R0, R23 ;  /* 0x0000001700007302 */ /* 0x000ea20000000000 */
[----:B-1----:R-:W-:-:S04]  /*0240*/  FFMA R17, -R23, R16, 1 ;  /* 0x3f80000017117423 */ /* 0x002fc80000000110 */
[----:B------:R-:W-:-:S04]  /*0250*/  FFMA R17, R16, R17, R16 ;  /* 0x0000001110117223 */ /* 0x000fc80000000010 */
[----:B------:R-:W-:-:S04]  /*0260*/  FFMA R8, R0, R17, RZ ;  /* 0x0000001100087223 */ /* 0x000fc800000000ff */
[----:B------:R-:W-:-:S04]  /*0270*/  FFMA R2, -R23, R8, R0 ;  /* 0x0000000817027223 */ /* 0x000fc80000000100 */
[----:B------:R-:W-:Y:S01]  /*0280*/  FFMA R2, R17, R2, R8 ;  /* 0x0000000211027223 */ /* 0x000fe20000000008 */
[----:B--23--:R-:W-:Y:S06]  /*0290*/  @!P0 BRA `(.L_x_35) ;  /* 0x0000000000108947 */ /* 0x00cfec0003800000 */
[----:B------:R-:W-:Y:S02]  /*02a0*/  MOV R3, R23 ;  /* 0x0000001700037202 */ /* 0x000fe40000000f00 */
[----:B------:R-:W-:-:S07]  /*02b0*/  MOV R2, 0x2d0 ;  /* 0x000002d000027802 */ /* 0x000fce0000000f00 */
[----:B0-----:R-:W-:Y:S05]  /*02c0*/  CALL.REL.NOINC `($__internal_1_$__cuda_sm3x_div_rn_noftz_f32_slowpath) ;  /* 0x0000000400b87944 */ /* 0x001fea0003c00000 */
[----:B------:R-:W-:-:S07]  /*02d0*/  IMAD.MOV.U32 R2, RZ, RZ, R0 ;  /* 0x000000ffff027224 */ /* 0x000fce00078e0000 */
.L_x_35:
[----:B------:R-:W-:Y:S05]  /*02e0*/  BSYNC.RECONVERGENT B0 ;  /* 0x0000000000007941 */ /* 0x000fea0003800200 */
.L_x_34:
[----:B------:R-:W-:Y:S01]  /*02f0*/  FADD R21, |R2|, R21 ;  /* 0x0000001502157221 */ /* 0x000fe20000000200 */
[----:B------:R-:W-:-:S04]  /*0300*/  IADD3 R4, PT, PT, R4, 0x1, RZ ;  /* 0x0000000104047810 */ /* 0x000fc80007ffe0ff */
[----:B------:R3:W-:Y:S01]  /*0310*/  STG.E desc[UR4][R18.64], R21 ;  /* 0x0000001512007986 */ /* 0x0007e2000c101904 */
[----:B------:R-:W-:Y:S05]  /*0320*/  @P2 BRA `(.L_x_36) ;  /* 0xfffffffc00902947 */ /* 0x000fea000383ffff */
.L_x_33:
[----:B------:R-:W-:-:S13]  /*0330*/  ISETP.GE.U32.AND P0, PT, R11, 0x4, PT ;  /* 0x000000040b00780c */ /* 0x000fda0003f06070 */
[----:B------:R-:W-:Y:S05]  /*0340*/  @!P0 EXIT ;  /* 0x000000000000894d */ /* 0x000fea0003800000 */
[----:B------:R-:W1:Y:S01]  /*0350*/  LDC.64 R14, c[0x0][0x388] ;  /* 0x0000e200ff0e7b82 */ /* 0x000e620000000a00 */
[----:B------:R-:W-:-:S07]  /*0360*/  IMAD.IADD R7, R4, 0x1, -R7 ;  /* 0x0000000104077824 */ /* 0x000fce00078e0a07 */
[----:B------:R-:W2:Y:S01]  /*0370*/  LDC.64 R16, c[0x0][0x380] ;  /* 0x0000e000ff107b82 */ /* 0x000ea20000000a00 */
[----:B-1----:R-:W-:-:S05]  /*0380*/  IADD3 R14, P0, PT, R14, 0x8, RZ ;  /* 0x000000080e0e7810 */ /* 0x002fca0007f1e0ff */
[----:B------:R-:W-:Y:S01]  /*0390*/  IMAD.X R15, RZ, RZ, R15, P0 ;  /* 0x000000ffff0f7224 */ /* 0x000fe200000e060f */
[----:B--2---:R-:W-:-:S04]  /*03a0*/  IADD3 R16, P1, PT, R16, 0x8, RZ ;  /* 0x0000000810107810 */ /* 0x004fc80007f3e0ff */
[----:B------:R-:W-:-:S09]  /*03b0*/  IADD3.X R17, PT, PT, RZ, R17, RZ, P1, !PT ;  /* 0x00000011ff117210 */ /* 0x000fd20000ffe4ff */
.L_x_45:
[----:B------:R-:W-:-:S04]  /*03c0*/  IMAD.WIDE R12, R4, 0x4, R14 ;  /* 0x00000004040c7825 */ /* 0x000fc800078e020e */
[----:B------:R-:W-:Y:S01]  /*03d0*/  IMAD.WIDE R10, R4, 0x4, R16 ;  /* 0x00000004040a7825 */ /* 0x000fe200078e0210 */
[----:B------:R-:W2:Y:S04]  /*03e0*/  LDG.E R0, desc[UR4][R12.64+-0x8] ;  /* 0xfffff8040c007981 */ /* 0x000ea8000c1e1900 */
[----:B------:R-:W2:Y:S01]  /*03f0*/  LDG.E R3, desc[UR4][R10.64+-0x8] ;  /* 0xfffff8040a037981 */ /* 0x000ea2000c1e1900 */
[----:B------:R-:W-:Y:S01]  /*0400*/  IADD3 R7, PT, PT, R7, 0x4, RZ ;  /* 0x0000000407077810 */ /* 0x000fe20007ffe0ff */
[----:B------:R-:W-:Y:S03]  /*0410*/  BSSY.RECONVERGENT B0, `(.L_x_37) ;  /* 0x0000012000007945 */ /* 0x000fe60003800200 */
[----:B------:R-:W-:-:S02]  /*0420*/  ISETP.NE.AND P2, PT, R7, RZ, PT ;  /* 0x000000ff0700720c */ /* 0x000fc40003f45270 */
[-C--:B--2---:R-:W-:Y:S01]  /*0430*/  FMNMX R9, R0, R3.reuse, !PT ;  /* 0x0000000300097209 */ /* 0x084fe20007800000 */
[----:B------:R-:W-:-:S04]  /*0440*/  FMUL R2, R3, R3 ;  /* 0x0000000303027220 */ /* 0x000fc80000400000 */
[----:B------:R-:W-:Y:S01]  /*0450*/  FMUL R9, R6, R9 ;  /* 0x0000000906097220 */ /* 0x000fe20000400000 */
[----:B------:R-:W-:-:S03]  /*0460*/  FFMA R0, R5, R0, -R2 ;  /* 0x0000000005007223 */ /* 0x000fc60000000802 */
[----:B-1----:R-:W1:Y:S08]  /*0470*/  MUFU.RCP R8, R9 ;  /* 0x0000000900087308 */ /* 0x002e700000001000 */
[----:B------:R-:W2:Y:S01]  /*0480*/  FCHK P0, R0, R9 ;  /* 0x0000000900007302 */ /* 0x000ea20000000000 */
[----:B-1----:R-:W-:-:S04]  /*0490*/  FFMA R3, -R9, R8, 1 ;  /* 0x3f80000009037423 */ /* 0x002fc80000000108 */
[----:B------:R-:W-:-:S04]  /*04a0*/  FFMA R3, R8, R3, R8 ;  /* 0x0000000308037223 */ /* 0x000fc80000000008 */
[----:B------:R-:W-:-:S04]  /*04b0*/  FFMA R2, R0, R3, RZ ;  /* 0x0000000300027223 */ /* 0x000fc800000000ff */
[----:B------:R-:W-:-:S04]  /*04c0*/  FFMA R8, -R9, R2, R0 ;  /* 0x0000000209087223 */ /* 0x000fc80000000100 */
[----:B------:R-:W-:Y:S01]  /*04d0*/  FFMA R2, R3, R8, R2 ;  /* 0x0000000803027223 */ /* 0x000fe20000000002 */
[----:B--2---:R-:W-:Y:S06]  /*04e0*/  @!P0 BRA `(.L_x_38) ;  /* 0x0000000000108947 */ /* 0x004fec0003800000 */
[----:B------:R-:W-:Y:S01]  /*04f0*/  IMAD.MOV.U32 R3, RZ, RZ, R9 ;  /* 0x000000ffff037224 */ /* 0x000fe200078e0009 */
[----:B------:R-:W-:-:S07]  /*0500*/  MOV R2, 0x520 ;  /* 0x0000052000027802 */ /* 0x000fce0000000f00 */
[----:B0--3--:R-:W-:Y:S05]  /*0510*/  CALL.REL.NOINC `($__internal_1_$__cuda_sm3x_div_rn_noftz_f32_slowpath) ;  /* 0x0000000400247944 */ /* 0x009fea0003c00000 */
[----:B------:R-:W-:-:S07]  /*0520*/  MOV R2, R0 ;  /* 0x0000000000027202 */ /* 0x000fce0000000f00 */
.L_x_38:
[----:B------:R-:W-:Y:S05]  /*0530*/  BSYNC.RECONVERGENT B0 ;  /* 0x0000000000007941 */ /* 0x000fea0003800200 */
.L_x_37:
[----:B---3--:R-:W-:-:S05]  /*0540*/  FADD R21, |R2|, R21 ;  /* 0x0000001502157221 */ /* 0x008fca0000000200 */
[----:B------:R1:W-:Y:S04]  /*0550*/  STG.E desc[UR4][R18.64], R21 ;  /* 0x0000001512007986 */ /* 0x0003e8000c101904 */
[----:B------:R-:W2:Y:S04]  /*0560*/  LDG.E R0, desc[UR4][R12.64+-0x4] ;  /* 0xfffffc040c007981 */ /* 0x000ea8000c1e1900 */
[----:B------:R-:W2:Y:S01]  /*0570*/  LDG.E R3, desc[UR4][R10.64+-0x4] ;  /* 0xfffffc040a037981 */ /* 0x000ea2000c1e1900 */
[----:B------:R-:W-:Y:S01]  /*0580*/  BSSY.RECONVERGENT B0, `(.L_x_39) ;  /* 0x0000011000007945 */ /* 0x000fe20003800200 */
[-C--:B--2---:R-:W-:Y:S01]  /*0590*/  FMNMX R9, R0, R3.reuse, !PT ;  /* 0x0000000300097209 */ /* 0x084fe20007800000 */
[----:B------:R-:W-:-:S04]  /*05a0*/  FMUL R2, R3, R3 ;  /* 0x0000000303027220 */ /* 0x000fc80000400000 */
[----:B------:R-:W-:Y:S01]  /*05b0*/  FMUL R9, R6, R9 ;  /* 0x0000000906097220 */ /* 0x000fe20000400000 */
[----:B------:R-:W-:-:S03]  /*05c0*/  FFMA R0, R5, R0, -R2 ;  /* 0x0000000005007223 */ /* 0x000fc60000000802 */
[----:B------:R-:W2:Y:S08]  /*05d0*/  MUFU.RCP R8, R9 ;  /* 0x0000000900087308 */ /* 0x000eb00000001000 */
[----:B------:R-:W3:Y:S01]  /*05e0*/  FCHK P0, R0, R9 ;  /* 0x0000000900007302 */ /* 0x000ee20000000000 */
[----:B--2---:R-:W-:-:S04]  /*05f0*/  FFMA R3, -R9, R8, 1 ;  /* 0x3f80000009037423 */ /* 0x004fc80000000108 */
[----:B------:R-:W-:-:S04]  /*0600*/  FFMA R3, R8, R3, R8 ;  /* 0x0000000308037223 */ /* 0x000fc80000000008 */
[----:B------:R-:W-:-:S04]  /*0610*/  FFMA R2, R0, R3, RZ ;  /* 0x0000000300027223 */ /* 0x000fc800000000ff */
[----:B------:R-:W-:-:S04]  /*0620*/  FFMA R8, -R9, R2, R0 ;  /* 0x0000000209087223 */ /* 0x000fc80000000100 */
[----:B------:R-:W-:Y:S01]  /*0630*/  FFMA R2, R3, R8, R2 ;  /* 0x0000000803027223 */ /* 0x000fe20000000002 */
[----:B-1-3--:R-:W-:Y:S06]  /*0640*/  @!P0 BRA `(.L_x_40) ;  /* 0x0000000000108947 */ /* 0x00afec0003800000 */
[----:B------:R-:W-:Y:S01]  /*0650*/  IMAD.MOV.U32 R3, RZ, RZ, R9 ;  /* 0x000000ffff037224 */ /* 0x000fe200078e0009 */
[----:B------:R-:W-:-:S07]  /*0660*/  MOV R2, 0x680 ;  /* 0x0000068000027802 */ /* 0x000fce0000000f00 */
[----:B0-----:R-:W-:Y:S05]  /*0670*/  CALL.REL.NOINC `($__internal_1_$__cuda_sm3x_div_rn_noftz_f32_slowpath) ;  /* 0x0000000000cc7944 */ /* 0x001fea0003c00000 */
[----:B------:R-:W-:-:S07]  /*0680*/  MOV R2, R0 ;  /* 0x0000000000027202 */ /* 0x000fce0000000f00 */
.L_x_40:
[----:B------:R-:W-:Y:S05]  /*0690*/  BSYNC.RECONVERGENT B0 ;  /* 0x0000000000007941 */ /* 0x000fea0003800200 */
.L_x_39:
[----:B------:R-:W-:-:S05]  /*06a0*/  FADD R21, R21, |R2| ;  /* 0x4000000215157221 */ /* 0x000fca0000000000 */
        /* <DEDUP_REMOVED lines=20> */
.L_x_42:
[----:B------:R-:W-:Y:S05]  /*07f0*/  BSYNC.RECONVERGENT B0 ;  /* 0x0000000000007941 */ /* 0x000fea0003800200 */
.L_x_41:
        /* <DEDUP_REMOVED lines=21> */
.L_x_44:
[----:B------:R-:W-:Y:S05]  /*0950*/  BSYNC.RECONVERGENT B0 ;  /* 0x0000000000007941 */ /* 0x000fea0003800200 */
.L_x_43:
[----:B------:R-:W-:Y:S01]  /*0960*/  FADD R21, R21, |R2| ;  /* 0x4000000215157221 */ /* 0x000fe20000000000 */
[----:B------:R-:W-:-:S04]  /*0970*/  VIADD R4, R4, 0x4 ;  /* 0x0000000404047836 */ /* 0x000fc80000000000 */
[----:B------:R1:W-:Y:S01]  /*0980*/  STG.E desc[UR4][R18.64], R21 ;  /* 0x0000001512007986 */ /* 0x0003e2000c101904 */
[----:B------:R-:W-:Y:S05]  /*0990*/  @P2 BRA `(.L_x_45) ;  /* 0xfffffff800882947 */ /* 0x000fea000383ffff */
[----:B------:R-:W-:Y:S05]  /*09a0*/  EXIT ;  /* 0x000000000000794d */ /* 0x000fea0003800000 */
        .weak           $__internal_1_$__cuda_sm3x_div_rn_noftz_f32_slowpath
        .type           $__internal_1_$__cuda_sm3x_div_rn_noftz_f32_slowpath,@function
        .size           $__internal_1_$__cuda_sm3x_div_rn_noftz_f32_slowpath,(.L_x_59 - $__internal_1_$__cuda_sm3x_div_rn_noftz_f32_slowpath)
$__internal_1_$__cuda_sm3x_div_rn_noftz_f32_slowpath:
        /* <DEDUP_REMOVED lines=34> */
.L_x_47:
[----:B------:R-:W-:Y:S01]  /*0bd0*/  LEA R24, R8, 0xc0800000, 0x17 ;  /* 0xc080000008187811 */ /* 0x000fe200078eb8ff */
[----:B------:R-:W-:Y:S01]  /*0be0*/  VIADD R23, R20, 0xffffff81 ;  /* 0xffffff8114177836 */ /* 0x000fe20000000000 */
[----:B------:R-:W-:Y:S02]  /*0bf0*/  BSSY.RECONVERGENT B2, `(.L_x_52) ;  /* 0x0000035000027945 */ /* 0x000fe40003800200 */
[----:B------:R-:W-:Y:S01]  /*0c00*/  IADD3 R24, PT, PT, -R24, R3, RZ ;  /* 0x0000000318187210 */ /* 0x000fe20007ffe1ff */
[----:B------:R-:W-:-:S03]  /*0c10*/  IMAD R0, R23, -0x800000, R0 ;  /* 0xff80000017007824 */ /* 0x000fc600078e0200 */
[----:B------:R-:W0:Y:S01]  /*0c20*/  MUFU.RCP R22, R24 ;  /* 0x0000001800167308 */ /* 0x000e220000001000 */
[----:B------:R-:W-:-:S04]  /*0c30*/  FADD.FTZ R3, -R24, -RZ ;  /* 0x800000ff18037221 */ /* 0x000fc80000010100 */
[----:B0-----:R-:W-:-:S04]  /*0c40*/  FFMA R25, R22, R3, 1 ;  /* 0x3f80000016197423 */ /* 0x001fc80000000003 */
[----:B------:R-:W-:-:S04]  /*0c50*/  FFMA R25, R22, R25, R22 ;  /* 0x0000001916197223 */ /* 0x000fc80000000016 */
[----:B------:R-:W-:-:S04]  /*0c60*/  FFMA R20, R0, R25, RZ ;  /* 0x0000001900147223 */ /* 0x000fc800000000ff */
[----:B------:R-:W-:-:S04]  /*0c70*/  FFMA R22, R3, R20, R0 ;  /* 0x0000001403167223 */ /* 0x000fc80000000000 */
[----:B------:R-:W-:Y:S01]  /*0c80*/  FFMA R22, R25, R22, R20 ;  /* 0x0000001619167223 */ /* 0x000fe20000000014 */
[----:B------:R-:W-:-:S03]  /*0c90*/  IADD3 R20, PT, PT, R23, 0x7f, -R8 ;  /* 0x0000007f17147810 */ /* 0x000fc60007ffe808 */
[----:B------:R-:W-:Y:S01]  /*0ca0*/  FFMA R3, R3, R22, R0 ;  /* 0x0000001603037223 */ /* 0x000fe20000000000 */
[----:B------:R-:W-:-:S03]  /*0cb0*/  IADD3 R9, PT, PT, R20, R9, RZ ;  /* 0x0000000914097210 */ /* 0x000fc60007ffe0ff */
        /* <DEDUP_REMOVED lines=18> */
[C---:B------:R-:W-:Y:S02]  /*0de0*/  ISETP.NE.AND P3, PT, R8.reuse, RZ, PT ;  /* 0x000000ff0800720c */ /* 0x040fe40003f65270 */
        /* <DEDUP_REMOVED lines=13> */
[----:B------:R-:W-:-:S05]  /*0ec0*/  LOP3.LUT R8, R8, R9, RZ, 0xc0, !PT ;  /* 0x0000000908087212 */ /* 0x000fca00078ec0ff */
[----:B------:R-:W-:-:S05]  /*0ed0*/  IMAD.IADD R3, R3, 0x1, R8 ;  /* 0x0000000103037824 */ /* 0x000fca00078e0208 */
[----:B------:R-:W-:Y:S01]  /*0ee0*/  LOP3.LUT R0, R3, R0, RZ, 0xfc, !PT ;  /* 0x0000000003007212 */ /* 0x000fe200078efcff */
[----:B------:R-:W-:Y:S06]  /*0ef0*/  BRA `(.L_x_55) ;  /* 0x0000000000107947 */ /* 0x000fec0003800000 */
.L_x_54:
[----:B------:R-:W-:-:S04]  /*0f00*/  LOP3.LUT R0, R0, 0x80000000, RZ, 0xc0, !PT ;  /* 0x8000000000007812 */ /* 0x000fc800078ec0ff */
[----:B------:R-:W-:Y:S01]  /*0f10*/  LOP3.LUT R0, R0, 0x7f800000, RZ, 0xfc, !PT ;  /* 0x7f80000000007812 */ /* 0x000fe200078efcff */
[----:B------:R-:W-:Y:S06]  /*0f20*/  BRA `(.L_x_55) ;  /* 0x0000000000047947 */ /* 0x000fec0003800000 */
.L_x_53:
[----:B------:R-:W-:-:S07]  /*0f30*/  LEA R0, R9, R0, 0x17 ;  /* 0x0000000009007211 */ /* 0x000fce00078eb8ff */
.L_x_55:
[----:B------:R-:W-:Y:S05]  /*0f40*/  BSYNC.RECONVERGENT B2 ;  /* 0x0000000000027941 */ /* 0x000fea0003800200 */
.L_x_52:
[----:B------:R-:W-:Y:S05]  /*0f50*/  BRA `(.L_x_56) ;  /* 0x0000000000207947 */ /* 0x000fea0003800000 */
.L_x_51:
[----:B------:R-:W-:-:S04]  /*0f60*/  LOP3.LUT R0, R3, 0x80000000, R0, 0x48, !PT ;  /* 0x8000000003007812 */ /* 0x000fc800078e4800 */
[----:B------:R-:W-:Y:S01]  /*0f70*/  LOP3.LUT R0, R0, 0x7f800000, RZ, 0xfc, !PT ;  /* 0x7f80000000007812 */ /* 0x000fe200078efcff */
[----:B------:R-:W-:Y:S06]  /*0f80*/  BRA `(.L_x_56) ;  /* 0x0000000000147947 */ /* 0x000fec0003800000 */
.L_x_50:
[----:B------:R-:W-:Y:S01]  /*0f90*/  LOP3.LUT R0, R3, 0x80000000, R0, 0x48, !PT ;  /* 0x8000000003007812 */ /* 0x000fe200078e4800 */
[----:B------:R-:W-:Y:S06]  /*0fa0*/  BRA `(.L_x_56) ;  /* 0x00000000000c7947 */ /* 0x000fec0003800000 */
.L_x_49:
[----:B------:R-:W0:Y:S01]  /*0fb0*/  MUFU.RSQ R0, -QNAN ;  /* 0xffc0000000007908 */ /* 0x000e220000001400 */
[----:B------:R-:W-:Y:S05]  /*0fc0*/  BRA `(.L_x_56) ;  /* 0x0000000000047947 */ /* 0x000fea0003800000 */
.L_x_48:
[----:B------:R-:W-:-:S07]  /*0fd0*/  FADD.FTZ R0, R0, R3 ;  /* 0x0000000300007221 */ /* 0x000fce0000010000 */
.L_x_56:
[----:B------:R-:W-:Y:S05]  /*0fe0*/  BSYNC.RECONVERGENT B1 ;  /* 0x0000000000017941 */ /* 0x000fea0003800200 */
.L_x_46:
[----:B------:R-:W-:-:S04]  /*0ff0*/  IMAD.MOV.U32 R3, RZ, RZ, 0x0 ;  /* 0x00000000ff037424 */ /* 0x000fc800078e00ff */
[----:B0-----:R-:W-:Y:S05]  /*1000*/  RET.REL.NODEC R2 `(_Z14CSinCompartidaPfS_S_) ;  /* 0xffffffec02fc7950 */ /* 0x001fea0003c3ffff */
.L_x_57:
        /* <DEDUP_REMOVED lines=15> */
.L_x_59:


//--------------------- .nv.shared._Z9reduceMaxPfS_ --------------------------
	.section	.nv.shared._Z9reduceMaxPfS_,"aw",@nobits
	.sectionflags	@""
	.align	16
	.zero		1024


//--------------------- .nv.shared.reserved.0     --------------------------
	.section	.nv.shared.reserved.0,"aw",@nobits
	.weak		__nv_reservedSMEM_offset_0_alias
	.size		__nv_reservedSMEM_offset_0_alias, 0, 64
	.other		__nv_reservedSMEM_offset_0_alias,@"STO_CUDA_RESERVED_SHARED STV_DEFAULT"
__nv_reservedSMEM_offset_0_alias:
	.zero		0
	.zero		64


//--------------------- .nv.shared._Z14CConCompartidaPfS_S_ --------------------------
	.section	.nv.shared._Z14CConCompartidaPfS_S_,"aw",@nobits
	.sectionflags	@""
	.align	16
	.zero		1024


//--------------------- .nv.shared._Z14CSinCompartidaPfS_S_ --------------------------
	.section	.nv.shared._Z14CSinCompartidaPfS_S_,"aw",@nobits
	.sectionflags	@""
	.align	16
	.zero		1024


//--------------------- .nv.constant0._Z9reduceMaxPfS_ --------------------------
	.section	.nv.constant0._Z9reduceMaxPfS_,"a",@progbits
	.sectionflags	@""
	.align	4
.nv.constant0._Z9reduceMaxPfS_:
	.zero		912


//--------------------- .nv.constant0._Z14CConCompartidaPfS_S_ --------------------------
	.section	.nv.constant0._Z14CConCompartidaPfS_S_,"a",@progbits
	.sectionflags	@""
	.align	4
.nv.constant0._Z14CConCompartidaPfS_S_:
	.zero		920


//--------------------- .nv.constant0._Z14CSinCompartidaPfS_S_ --------------------------
	.section	.nv.constant0._Z14CSinCompartidaPfS_S_,"a",@progbits
	.sectionflags	@""
	.align	4
.nv.constant0._Z14CSinCompartidaPfS_S_:
	.zero		920


//--------------------- SYMBOLS --------------------------

	.type		.nv.reservedSmem.offset0,@object
	.size		.nv.reservedSmem.offset0,0x4
	.type		.nv.reservedSmem.cap,@object
	.size		.nv.reservedSmem.cap,0x4
